//
// Generated by NVIDIA NVVM Compiler
//
// Compiler Build ID: CL-36424714
// Cuda compilation tools, release 13.0, V13.0.88
// Based on NVVM 20.0.0
//

.version 9.0
.target sm_100
.address_size 64

	// .globl	_Z17gpuReduceMaxFloatPfiS_
// _ZZ17gpuReduceMaxFloatPfiS_E11shared_data has been demoted
// _ZZ17gpuReduceMinFloatPfiS_E11shared_data has been demoted
// _ZZ5scan3PiiS_S_E4temp has been demoted
// _ZZ14gpuOddEvenSortPfiPiS0_E13shared_bucket has been demoted

.visible .entry _Z17gpuReduceMaxFloatPfiS_(
	.param .u64 .ptr .align 1 _Z17gpuReduceMaxFloatPfiS__param_0,
	.param .u32 _Z17gpuReduceMaxFloatPfiS__param_1,
	.param .u64 .ptr .align 1 _Z17gpuReduceMaxFloatPfiS__param_2
)
{
	.reg .pred 	%p<9>;
	.reg .b32 	%r<17>;
	.reg .b32 	%f<12>;
	.reg .b64 	%rd<13>;
	// demoted variable
	.shared .align 4 .b8 _ZZ17gpuReduceMaxFloatPfiS_E11shared_data[8192];
	ld.param.u64 	%rd3, [_Z17gpuReduceMaxFloatPfiS__param_0];
	ld.param.u32 	%r9, [_Z17gpuReduceMaxFloatPfiS__param_1];
	ld.param.u64 	%rd2, [_Z17gpuReduceMaxFloatPfiS__param_2];
	cvta.to.global.u64 	%rd1, %rd3;
	mov.u32 	%r16, %ntid.x;
	mov.u32 	%r2, %ctaid.x;
	mul.lo.s32 	%r10, %r16, %r2;
	shl.b32 	%r11, %r10, 1;
	mov.u32 	%r3, %tid.x;
	add.s32 	%r4, %r11, %r3;
	add.s32 	%r5, %r4, %r16;
	setp.ge.u32 	%p1, %r5, %r9;
	@%p1 bra 	$L__BB0_2;
	mul.wide.s32 	%rd6, %r4, 4;
	add.s64 	%rd7, %rd1, %rd6;
	ld.global.f32 	%f5, [%rd7];
	mul.wide.u32 	%rd8, %r5, 4;
	add.s64 	%rd9, %rd1, %rd8;
	ld.global.f32 	%f6, [%rd9];
	setp.gt.f32 	%p3, %f5, %f6;
	selp.f32 	%f11, %f5, %f6, %p3;
	bra.uni 	$L__BB0_5;
$L__BB0_2:
	setp.ge.s32 	%p2, %r4, %r9;
	@%p2 bra 	$L__BB0_4;
	mul.wide.s32 	%rd4, %r4, 4;
	add.s64 	%rd5, %rd1, %rd4;
	ld.global.f32 	%f11, [%rd5];
	bra.uni 	$L__BB0_5;
$L__BB0_4:
	ld.global.f32 	%f11, [%rd1];
$L__BB0_5:
	shl.b32 	%r12, %r3, 2;
	mov.u32 	%r13, _ZZ17gpuReduceMaxFloatPfiS_E11shared_data;
	add.s32 	%r6, %r13, %r12;
	st.shared.f32 	[%r6], %f11;
	bar.sync 	0;
	setp.lt.u32 	%p4, %r16, 2;
	@%p4 bra 	$L__BB0_9;
$L__BB0_6:
	shr.u32 	%r8, %r16, 1;
	setp.ge.u32 	%p5, %r3, %r8;
	@%p5 bra 	$L__BB0_8;
	ld.shared.f32 	%f7, [%r6];
	shl.b32 	%r14, %r8, 2;
	add.s32 	%r15, %r6, %r14;
	ld.shared.f32 	%f8, [%r15];
	setp.gt.f32 	%p6, %f7, %f8;
	selp.f32 	%f9, %f7, %f8, %p6;
	st.shared.f32 	[%r6], %f9;
$L__BB0_8:
	bar.sync 	0;
	setp.gt.u32 	%p7, %r16, 3;
	mov.u32 	%r16, %r8;
	@%p7 bra 	$L__BB0_6;
$L__BB0_9:
	setp.ne.s32 	%p8, %r3, 0;
	@%p8 bra 	$L__BB0_11;
	ld.shared.f32 	%f10, [_ZZ17gpuReduceMaxFloatPfiS_E11shared_data];
	cvta.to.global.u64 	%rd10, %rd2;
	mul.wide.u32 	%rd11, %r2, 4;
	add.s64 	%rd12, %rd10, %rd11;
	st.global.f32 	[%rd12], %f10;
$L__BB0_11:
	ret;

}
	// .globl	_Z17gpuReduceMinFloatPfiS_
.visible .entry _Z17gpuReduceMinFloatPfiS_(
	.param .u64 .ptr .align 1 _Z17gpuReduceMinFloatPfiS__param_0,
	.param .u32 _Z17gpuReduceMinFloatPfiS__param_1,
	.param .u64 .ptr .align 1 _Z17gpuReduceMinFloatPfiS__param_2
)
{
	.reg .pred 	%p<9>;
	.reg .b32 	%r<17>;
	.reg .b32 	%f<12>;
	.reg .b64 	%rd<13>;
	// demoted variable
	.shared .align 4 .b8 _ZZ17gpuReduceMinFloatPfiS_E11shared_data[8192];
	ld.param.u64 	%rd3, [_Z17gpuReduceMinFloatPfiS__param_0];
	ld.param.u32 	%r9, [_Z17gpuReduceMinFloatPfiS__param_1];
	ld.param.u64 	%rd2, [_Z17gpuReduceMinFloatPfiS__param_2];
	cvta.to.global.u64 	%rd1, %rd3;
	mov.u32 	%r16, %ntid.x;
	mov.u32 	%r2, %ctaid.x;
	mul.lo.s32 	%r10, %r16, %r2;
	shl.b32 	%r11, %r10, 1;
	mov.u32 	%r3, %tid.x;
	add.s32 	%r4, %r11, %r3;
	add.s32 	%r5, %r4, %r16;
	setp.ge.u32 	%p1, %r5, %r9;
	@%p1 bra 	$L__BB1_2;
	mul.wide.s32 	%rd6, %r4, 4;
	add.s64 	%rd7, %rd1, %rd6;
	ld.global.f32 	%f5, [%rd7];
	mul.wide.u32 	%rd8, %r5, 4;
	add.s64 	%rd9, %rd1, %rd8;
	ld.global.f32 	%f6, [%rd9];
	setp.lt.f32 	%p3, %f5, %f6;
	selp.f32 	%f11, %f5, %f6, %p3;
	bra.uni 	$L__BB1_5;
$L__BB1_2:
	setp.ge.s32 	%p2, %r4, %r9;
	@%p2 bra 	$L__BB1_4;
	mul.wide.s32 	%rd4, %r4, 4;
	add.s64 	%rd5, %rd1, %rd4;
	ld.global.f32 	%f11, [%rd5];
	bra.uni 	$L__BB1_5;
$L__BB1_4:
	ld.global.f32 	%f11, [%rd1];
$L__BB1_5:
	shl.b32 	%r12, %r3, 2;
	mov.u32 	%r13, _ZZ17gpuReduceMinFloatPfiS_E11shared_data;
	add.s32 	%r6, %r13, %r12;
	st.shared.f32 	[%r6], %f11;
	bar.sync 	0;
	setp.lt.u32 	%p4, %r16, 2;
	@%p4 bra 	$L__BB1_9;
$L__BB1_6:
	shr.u32 	%r8, %r16, 1;
	setp.ge.u32 	%p5, %r3, %r8;
	@%p5 bra 	$L__BB1_8;
	ld.shared.f32 	%f7, [%r6];
	shl.b32 	%r14, %r8, 2;
	add.s32 	%r15, %r6, %r14;
	ld.shared.f32 	%f8, [%r15];
	setp.lt.f32 	%p6, %f7, %f8;
	selp.f32 	%f9, %f7, %f8, %p6;
	st.shared.f32 	[%r6], %f9;
$L__BB1_8:
	bar.sync 	0;
	setp.gt.u32 	%p7, %r16, 3;
	mov.u32 	%r16, %r8;
	@%p7 bra 	$L__BB1_6;
$L__BB1_9:
	setp.ne.s32 	%p8, %r3, 0;
	@%p8 bra 	$L__BB1_11;
	ld.shared.f32 	%f10, [_ZZ17gpuReduceMinFloatPfiS_E11shared_data];
	cvta.to.global.u64 	%rd10, %rd2;
	mul.wide.u32 	%rd11, %r2, 4;
	add.s64 	%rd12, %rd10, %rd11;
	st.global.f32 	[%rd12], %f10;
$L__BB1_11:
	ret;

}
	// .globl	_Z5scan3PiiS_S_
.visible .entry _Z5scan3PiiS_S_(
	.param .u64 .ptr .align 1 _Z5scan3PiiS_S__param_0,
	.param .u32 _Z5scan3PiiS_S__param_1,
	.param .u64 .ptr .align 1 _Z5scan3PiiS_S__param_2,
	.param .u64 .ptr .align 1 _Z5scan3PiiS_S__param_3
)
{
	.reg .pred 	%p<25>;
	.reg .b32 	%r<294>;
	.reg .b64 	%rd<15>;
	// demoted variable
	.shared .align 4 .b8 _ZZ5scan3PiiS_S_E4temp[4224];
	ld.param.u64 	%rd5, [_Z5scan3PiiS_S__param_0];
	ld.param.u32 	%r15, [_Z5scan3PiiS_S__param_1];
	ld.param.u64 	%rd3, [_Z5scan3PiiS_S__param_2];
	ld.param.u64 	%rd4, [_Z5scan3PiiS_S__param_3];
	cvta.to.global.u64 	%rd1, %rd5;
	mov.u32 	%r1, %tid.x;
	add.s32 	%r2, %r1, 512;
	shr.u32 	%r3, %r1, 5;
	shr.u32 	%r4, %r2, 5;
	shl.b32 	%r16, %r1, 2;
	mov.u32 	%r17, _ZZ5scan3PiiS_S_E4temp;
	add.s32 	%r5, %r17, %r16;
	mov.b32 	%r18, 0;
	st.shared.u32 	[%r5], %r18;
	st.shared.u32 	[%r5+2048], %r18;
	bar.sync 	0;
	mov.u32 	%r6, %ctaid.x;
	shl.b32 	%r7, %r6, 10;
	or.b32  	%r8, %r7, %r1;
	setp.ge.u32 	%p1, %r8, %r15;
	@%p1 bra 	$L__BB2_2;
	mul.wide.u32 	%rd6, %r8, 4;
	add.s64 	%rd7, %rd1, %rd6;
	ld.global.u32 	%r22, [%rd7];
	shl.b32 	%r23, %r3, 2;
	add.s32 	%r24, %r5, %r23;
	st.shared.u32 	[%r24], %r22;
	bra.uni 	$L__BB2_3;
$L__BB2_2:
	shl.b32 	%r19, %r3, 2;
	add.s32 	%r20, %r5, %r19;
	mov.b32 	%r21, 0;
	st.shared.u32 	[%r20], %r21;
$L__BB2_3:
	add.s32 	%r9, %r8, 512;
	setp.ge.u32 	%p2, %r9, %r15;
	@%p2 bra 	$L__BB2_5;
	mul.lo.s32 	%r28, %r7, %r2;
	mul.wide.u32 	%rd8, %r28, 4;
	add.s64 	%rd9, %rd1, %rd8;
	ld.global.u32 	%r29, [%rd9];
	shl.b32 	%r30, %r4, 2;
	add.s32 	%r31, %r5, %r30;
	st.shared.u32 	[%r31], %r29;
	bra.uni 	$L__BB2_6;
$L__BB2_5:
	shl.b32 	%r25, %r4, 2;
	add.s32 	%r26, %r5, %r25;
	mov.b32 	%r27, 0;
	st.shared.u32 	[%r26+2048], %r27;
$L__BB2_6:
	shl.b32 	%r32, %r1, 1;
	or.b32  	%r10, %r32, 1;
	add.s32 	%r11, %r32, 2;
	bar.sync 	0;
	setp.gt.u32 	%p3, %r1, 511;
	shr.u32 	%r33, %r1, 4;
	add.s32 	%r34, %r33, %r32;
	shl.b32 	%r35, %r34, 2;
	add.s32 	%r12, %r17, %r35;
	shr.u32 	%r37, %r32, 5;
	add.s32 	%r38, %r37, %r32;
	shl.b32 	%r39, %r38, 2;
	add.s32 	%r13, %r17, %r39;
	@%p3 bra 	$L__BB2_8;
	ld.shared.u32 	%r40, [%r12];
	ld.shared.u32 	%r41, [%r13+4];
	add.s32 	%r42, %r41, %r40;
	st.shared.u32 	[%r13+4], %r42;
$L__BB2_8:
	bar.sync 	0;
	setp.gt.u32 	%p4, %r1, 255;
	@%p4 bra 	$L__BB2_10;
	shl.b32 	%r43, %r10, 1;
	add.s32 	%r44, %r43, -1;
	shl.b32 	%r45, %r11, 1;
	shr.u32 	%r46, %r44, 5;
	add.s32 	%r47, %r46, %r43;
	shr.u32 	%r48, %r43, 5;
	add.s32 	%r49, %r48, %r45;
	shl.b32 	%r50, %r47, 2;
	add.s32 	%r52, %r17, %r50;
	ld.shared.u32 	%r53, [%r52+-4];
	shl.b32 	%r54, %r49, 2;
	add.s32 	%r55, %r17, %r54;
	ld.shared.u32 	%r56, [%r55+-4];
	add.s32 	%r57, %r56, %r53;
	st.shared.u32 	[%r55+-4], %r57;
$L__BB2_10:
	bar.sync 	0;
	setp.gt.u32 	%p5, %r1, 127;
	@%p5 bra 	$L__BB2_12;
	shl.b32 	%r58, %r10, 2;
	add.s32 	%r59, %r58, -1;
	shl.b32 	%r60, %r11, 2;
	shr.u32 	%r61, %r59, 5;
	add.s32 	%r62, %r61, %r58;
	shr.u32 	%r63, %r58, 5;
	add.s32 	%r64, %r63, %r60;
	shl.b32 	%r65, %r62, 2;
	add.s32 	%r67, %r17, %r65;
	ld.shared.u32 	%r68, [%r67+-4];
	shl.b32 	%r69, %r64, 2;
	add.s32 	%r70, %r17, %r69;
	ld.shared.u32 	%r71, [%r70+-4];
	add.s32 	%r72, %r71, %r68;
	st.shared.u32 	[%r70+-4], %r72;
$L__BB2_12:
	bar.sync 	0;
	setp.gt.u32 	%p6, %r1, 63;
	@%p6 bra 	$L__BB2_14;
	shl.b32 	%r73, %r10, 3;
	add.s32 	%r74, %r73, -1;
	shl.b32 	%r75, %r11, 3;
	shr.u32 	%r76, %r74, 5;
	add.s32 	%r77, %r76, %r73;
	shr.u32 	%r78, %r73, 5;
	add.s32 	%r79, %r78, %r75;
	shl.b32 	%r80, %r77, 2;
	add.s32 	%r82, %r17, %r80;
	ld.shared.u32 	%r83, [%r82+-4];
	shl.b32 	%r84, %r79, 2;
	add.s32 	%r85, %r17, %r84;
	ld.shared.u32 	%r86, [%r85+-4];
	add.s32 	%r87, %r86, %r83;
	st.shared.u32 	[%r85+-4], %r87;
$L__BB2_14:
	bar.sync 	0;
	setp.gt.u32 	%p7, %r1, 31;
	@%p7 bra 	$L__BB2_16;
	shl.b32 	%r88, %r10, 4;
	add.s32 	%r89, %r88, -1;
	shl.b32 	%r90, %r11, 4;
	shr.u32 	%r91, %r89, 5;
	add.s32 	%r92, %r91, %r88;
	shr.u32 	%r93, %r88, 5;
	add.s32 	%r94, %r93, %r90;
	shl.b32 	%r95, %r92, 2;
	add.s32 	%r97, %r17, %r95;
	ld.shared.u32 	%r98, [%r97+-4];
	shl.b32 	%r99, %r94, 2;
	add.s32 	%r100, %r17, %r99;
	ld.shared.u32 	%r101, [%r100+-4];
	add.s32 	%r102, %r101, %r98;
	st.shared.u32 	[%r100+-4], %r102;
$L__BB2_16:
	bar.sync 	0;
	setp.gt.u32 	%p8, %r1, 15;
	@%p8 bra 	$L__BB2_18;
	shl.b32 	%r103, %r10, 5;
	add.s32 	%r104, %r103, -1;
	shl.b32 	%r105, %r11, 5;
	shr.u32 	%r106, %r104, 5;
	add.s32 	%r107, %r106, %r103;
	add.s32 	%r108, %r10, %r105;
	shl.b32 	%r109, %r107, 2;
	add.s32 	%r111, %r17, %r109;
	ld.shared.u32 	%r112, [%r111+-4];
	shl.b32 	%r113, %r108, 2;
	add.s32 	%r114, %r17, %r113;
	ld.shared.u32 	%r115, [%r114+-4];
	add.s32 	%r116, %r115, %r112;
	st.shared.u32 	[%r114+-4], %r116;
$L__BB2_18:
	bar.sync 	0;
	setp.gt.u32 	%p9, %r1, 7;
	@%p9 bra 	$L__BB2_20;
	shl.b32 	%r117, %r10, 6;
	add.s32 	%r118, %r117, -1;
	shl.b32 	%r119, %r11, 6;
	shr.u32 	%r120, %r118, 5;
	add.s32 	%r121, %r120, %r117;
	shr.u32 	%r122, %r117, 5;
	add.s32 	%r123, %r119, %r122;
	shl.b32 	%r124, %r123, 2;
	shl.b32 	%r125, %r121, 2;
	add.s32 	%r127, %r17, %r125;
	ld.shared.u32 	%r128, [%r127+-4];
	add.s32 	%r129, %r17, %r124;
	ld.shared.u32 	%r130, [%r129];
	add.s32 	%r131, %r130, %r128;
	st.shared.u32 	[%r129], %r131;
$L__BB2_20:
	bar.sync 	0;
	setp.gt.u32 	%p10, %r1, 3;
	@%p10 bra 	$L__BB2_22;
	shl.b32 	%r132, %r10, 7;
	add.s32 	%r133, %r132, -1;
	shl.b32 	%r134, %r11, 7;
	shr.u32 	%r135, %r133, 5;
	add.s32 	%r136, %r135, %r132;
	shr.u32 	%r137, %r132, 5;
	add.s32 	%r138, %r134, %r137;
	shl.b32 	%r139, %r138, 2;
	shl.b32 	%r140, %r136, 2;
	add.s32 	%r142, %r17, %r140;
	ld.shared.u32 	%r143, [%r142+-4];
	add.s32 	%r144, %r17, %r139;
	ld.shared.u32 	%r145, [%r144+8];
	add.s32 	%r146, %r145, %r143;
	st.shared.u32 	[%r144+8], %r146;
$L__BB2_22:
	bar.sync 	0;
	setp.gt.u32 	%p11, %r1, 1;
	@%p11 bra 	$L__BB2_24;
	shl.b32 	%r147, %r10, 8;
	add.s32 	%r148, %r147, -1;
	shl.b32 	%r149, %r11, 8;
	shr.u32 	%r150, %r148, 5;
	add.s32 	%r151, %r150, %r147;
	shr.u32 	%r152, %r147, 5;
	add.s32 	%r153, %r149, %r152;
	shl.b32 	%r154, %r153, 2;
	shl.b32 	%r155, %r151, 2;
	add.s32 	%r157, %r17, %r155;
	ld.shared.u32 	%r158, [%r157+-4];
	add.s32 	%r159, %r17, %r154;
	ld.shared.u32 	%r160, [%r159+24];
	add.s32 	%r161, %r160, %r158;
	st.shared.u32 	[%r159+24], %r161;
$L__BB2_24:
	bar.sync 	0;
	setp.ne.s32 	%p12, %r1, 0;
	@%p12 bra 	$L__BB2_26;
	ld.shared.u32 	%r162, [_ZZ5scan3PiiS_S_E4temp+2104];
	ld.shared.u32 	%r163, [_ZZ5scan3PiiS_S_E4temp+4216];
	add.s32 	%r164, %r163, %r162;
	cvta.to.global.u64 	%rd10, %rd3;
	mul.wide.u32 	%rd11, %r6, 4;
	add.s64 	%rd12, %rd10, %rd11;
	st.global.u32 	[%rd12], %r164;
	mov.b32 	%r165, 0;
	st.shared.u32 	[_ZZ5scan3PiiS_S_E4temp+4216], %r165;
$L__BB2_26:
	setp.ne.s32 	%p13, %r1, 0;
	bar.sync 	0;
	bar.sync 	0;
	@%p13 bra 	$L__BB2_28;
	ld.shared.u32 	%r166, [_ZZ5scan3PiiS_S_E4temp+2104];
	ld.shared.u32 	%r167, [_ZZ5scan3PiiS_S_E4temp+4216];
	st.shared.u32 	[_ZZ5scan3PiiS_S_E4temp+2104], %r167;
	add.s32 	%r168, %r167, %r166;
	st.shared.u32 	[_ZZ5scan3PiiS_S_E4temp+4216], %r168;
$L__BB2_28:
	setp.gt.u32 	%p14, %r1, 1;
	bar.sync 	0;
	@%p14 bra 	$L__BB2_30;
	shl.b32 	%r169, %r10, 8;
	add.s32 	%r170, %r169, -1;
	shl.b32 	%r171, %r11, 8;
	shr.u32 	%r172, %r170, 5;
	add.s32 	%r173, %r172, %r169;
	shr.u32 	%r174, %r169, 5;
	add.s32 	%r175, %r171, %r174;
	shl.b32 	%r176, %r175, 2;
	shl.b32 	%r177, %r173, 2;
	add.s32 	%r179, %r17, %r177;
	ld.shared.u32 	%r180, [%r179+-4];
	add.s32 	%r181, %r17, %r176;
	ld.shared.u32 	%r182, [%r181+24];
	st.shared.u32 	[%r179+-4], %r182;
	add.s32 	%r183, %r182, %r180;
	st.shared.u32 	[%r181+24], %r183;
$L__BB2_30:
	setp.gt.u32 	%p15, %r1, 3;
	bar.sync 	0;
	@%p15 bra 	$L__BB2_32;
	shl.b32 	%r184, %r10, 7;
	add.s32 	%r185, %r184, -1;
	shl.b32 	%r186, %r11, 7;
	shr.u32 	%r187, %r185, 5;
	add.s32 	%r188, %r187, %r184;
	shr.u32 	%r189, %r184, 5;
	add.s32 	%r190, %r186, %r189;
	shl.b32 	%r191, %r190, 2;
	shl.b32 	%r192, %r188, 2;
	add.s32 	%r194, %r17, %r192;
	ld.shared.u32 	%r195, [%r194+-4];
	add.s32 	%r196, %r17, %r191;
	ld.shared.u32 	%r197, [%r196+8];
	st.shared.u32 	[%r194+-4], %r197;
	add.s32 	%r198, %r197, %r195;
	st.shared.u32 	[%r196+8], %r198;
$L__BB2_32:
	setp.gt.u32 	%p16, %r1, 7;
	bar.sync 	0;
	@%p16 bra 	$L__BB2_34;
	shl.b32 	%r199, %r10, 6;
	add.s32 	%r200, %r199, -1;
	shl.b32 	%r201, %r11, 6;
	shr.u32 	%r202, %r200, 5;
	add.s32 	%r203, %r202, %r199;
	shr.u32 	%r204, %r199, 5;
	add.s32 	%r205, %r201, %r204;
	shl.b32 	%r206, %r205, 2;
	shl.b32 	%r207, %r203, 2;
	add.s32 	%r209, %r17, %r207;
	ld.shared.u32 	%r210, [%r209+-4];
	add.s32 	%r211, %r17, %r206;
	ld.shared.u32 	%r212, [%r211];
	st.shared.u32 	[%r209+-4], %r212;
	add.s32 	%r213, %r212, %r210;
	st.shared.u32 	[%r211], %r213;
$L__BB2_34:
	setp.gt.u32 	%p17, %r1, 15;
	bar.sync 	0;
	@%p17 bra 	$L__BB2_36;
	shl.b32 	%r214, %r10, 5;
	add.s32 	%r215, %r214, -1;
	shl.b32 	%r216, %r11, 5;
	shr.u32 	%r217, %r215, 5;
	add.s32 	%r218, %r217, %r214;
	add.s32 	%r219, %r10, %r216;
	shl.b32 	%r220, %r218, 2;
	add.s32 	%r222, %r17, %r220;
	ld.shared.u32 	%r223, [%r222+-4];
	shl.b32 	%r224, %r219, 2;
	add.s32 	%r225, %r17, %r224;
	ld.shared.u32 	%r226, [%r225+-4];
	st.shared.u32 	[%r222+-4], %r226;
	add.s32 	%r227, %r226, %r223;
	st.shared.u32 	[%r225+-4], %r227;
$L__BB2_36:
	setp.gt.u32 	%p18, %r1, 31;
	bar.sync 	0;
	@%p18 bra 	$L__BB2_38;
	shl.b32 	%r228, %r10, 4;
	add.s32 	%r229, %r228, -1;
	shl.b32 	%r230, %r11, 4;
	shr.u32 	%r231, %r229, 5;
	add.s32 	%r232, %r231, %r228;
	shr.u32 	%r233, %r228, 5;
	add.s32 	%r234, %r233, %r230;
	shl.b32 	%r235, %r232, 2;
	add.s32 	%r237, %r17, %r235;
	ld.shared.u32 	%r238, [%r237+-4];
	shl.b32 	%r239, %r234, 2;
	add.s32 	%r240, %r17, %r239;
	ld.shared.u32 	%r241, [%r240+-4];
	st.shared.u32 	[%r237+-4], %r241;
	add.s32 	%r242, %r241, %r238;
	st.shared.u32 	[%r240+-4], %r242;
$L__BB2_38:
	setp.gt.u32 	%p19, %r1, 63;
	bar.sync 	0;
	@%p19 bra 	$L__BB2_40;
	shl.b32 	%r243, %r10, 3;
	add.s32 	%r244, %r243, -1;
	shl.b32 	%r245, %r11, 3;
	shr.u32 	%r246, %r244, 5;
	add.s32 	%r247, %r246, %r243;
	shr.u32 	%r248, %r243, 5;
	add.s32 	%r249, %r248, %r245;
	shl.b32 	%r250, %r247, 2;
	add.s32 	%r252, %r17, %r250;
	ld.shared.u32 	%r253, [%r252+-4];
	shl.b32 	%r254, %r249, 2;
	add.s32 	%r255, %r17, %r254;
	ld.shared.u32 	%r256, [%r255+-4];
	st.shared.u32 	[%r252+-4], %r256;
	add.s32 	%r257, %r256, %r253;
	st.shared.u32 	[%r255+-4], %r257;
$L__BB2_40:
	setp.gt.u32 	%p20, %r1, 127;
	bar.sync 	0;
	@%p20 bra 	$L__BB2_42;
	shl.b32 	%r258, %r10, 2;
	add.s32 	%r259, %r258, -1;
	shl.b32 	%r260, %r11, 2;
	shr.u32 	%r261, %r259, 5;
	add.s32 	%r262, %r261, %r258;
	shr.u32 	%r263, %r258, 5;
	add.s32 	%r264, %r263, %r260;
	shl.b32 	%r265, %r262, 2;
	add.s32 	%r267, %r17, %r265;
	ld.shared.u32 	%r268, [%r267+-4];
	shl.b32 	%r269, %r264, 2;
	add.s32 	%r270, %r17, %r269;
	ld.shared.u32 	%r271, [%r270+-4];
	st.shared.u32 	[%r267+-4], %r271;
	add.s32 	%r272, %r271, %r268;
	st.shared.u32 	[%r270+-4], %r272;
$L__BB2_42:
	setp.gt.u32 	%p21, %r1, 255;
	bar.sync 	0;
	@%p21 bra 	$L__BB2_44;
	shl.b32 	%r273, %r10, 1;
	add.s32 	%r274, %r273, -1;
	shl.b32 	%r275, %r11, 1;
	shr.u32 	%r276, %r274, 5;
	add.s32 	%r277, %r276, %r273;
	shr.u32 	%r278, %r273, 5;
	add.s32 	%r279, %r278, %r275;
	shl.b32 	%r280, %r277, 2;
	add.s32 	%r282, %r17, %r280;
	ld.shared.u32 	%r283, [%r282+-4];
	shl.b32 	%r284, %r279, 2;
	add.s32 	%r285, %r17, %r284;
	ld.shared.u32 	%r286, [%r285+-4];
	st.shared.u32 	[%r282+-4], %r286;
	add.s32 	%r287, %r286, %r283;
	st.shared.u32 	[%r285+-4], %r287;
$L__BB2_44:
	setp.gt.u32 	%p22, %r1, 511;
	bar.sync 	0;
	@%p22 bra 	$L__BB2_46;
	ld.shared.u32 	%r288, [%r12];
	ld.shared.u32 	%r289, [%r13+4];
	st.shared.u32 	[%r12], %r289;
	add.s32 	%r290, %r289, %r288;
	st.shared.u32 	[%r13+4], %r290;
$L__BB2_46:
	bar.sync 	0;
	setp.ge.s32 	%p23, %r8, %r15;
	cvta.to.global.u64 	%rd13, %rd4;
	mul.wide.s32 	%rd14, %r8, 4;
	add.s64 	%rd2, %rd13, %rd14;
	shl.b32 	%r291, %r6, 12;
	add.s32 	%r14, %r5, %r291;
	@%p23 bra 	$L__BB2_48;
	ld.shared.u32 	%r292, [%r14];
	st.global.u32 	[%rd2], %r292;
$L__BB2_48:
	setp.ge.s32 	%p24, %r9, %r15;
	@%p24 bra 	$L__BB2_50;
	ld.shared.u32 	%r293, [%r14+2048];
	st.global.u32 	[%rd2+2048], %r293;
$L__BB2_50:
	ret;

}
	// .globl	_Z14scanDistributePiiS_
.visible .entry _Z14scanDistributePiiS_(
	.param .u64 .ptr .align 1 _Z14scanDistributePiiS__param_0,
	.param .u32 _Z14scanDistributePiiS__param_1,
	.param .u64 .ptr .align 1 _Z14scanDistributePiiS__param_2
)
{
	.reg .pred 	%p<2>;
	.reg .b32 	%r<9>;
	.reg .b64 	%rd<9>;

	ld.param.u64 	%rd1, [_Z14scanDistributePiiS__param_0];
	ld.param.u32 	%r3, [_Z14scanDistributePiiS__param_1];
	ld.param.u64 	%rd2, [_Z14scanDistributePiiS__param_2];
	mov.u32 	%r4, %tid.x;
	mov.u32 	%r1, %ctaid.x;
	shl.b32 	%r5, %r1, 10;
	or.b32  	%r2, %r5, %r4;
	setp.ge.s32 	%p1, %r2, %r3;
	@%p1 bra 	$L__BB3_2;
	cvta.to.global.u64 	%rd3, %rd2;
	cvta.to.global.u64 	%rd4, %rd1;
	mul.wide.u32 	%rd5, %r1, 4;
	add.s64 	%rd6, %rd3, %rd5;
	ld.global.u32 	%r6, [%rd6];
	mul.wide.s32 	%rd7, %r2, 4;
	add.s64 	%rd8, %rd4, %rd7;
	ld.global.u32 	%r7, [%rd8];
	add.s32 	%r8, %r7, %r6;
	st.global.u32 	[%rd8], %r8;
$L__BB3_2:
	ret;

}
	// .globl	_Z32gpuHistogramCalculateSplitsSizesPfiPiffi
.visible .entry _Z32gpuHistogramCalculateSplitsSizesPfiPiffi(
	.param .u64 .ptr .align 1 _Z32gpuHistogramCalculateSplitsSizesPfiPiffi_param_0,
	.param .u32 _Z32gpuHistogramCalculateSplitsSizesPfiPiffi_param_1,
	.param .u64 .ptr .align 1 _Z32gpuHistogramCalculateSplitsSizesPfiPiffi_param_2,
	.param .f32 _Z32gpuHistogramCalculateSplitsSizesPfiPiffi_param_3,
	.param .f32 _Z32gpuHistogramCalculateSplitsSizesPfiPiffi_param_4,
	.param .u32 _Z32gpuHistogramCalculateSplitsSizesPfiPiffi_param_5
)
{
	.reg .pred 	%p<7>;
	.reg .b32 	%r<43>;
	.reg .b32 	%f<25>;
	.reg .b64 	%rd<23>;

	ld.param.u64 	%rd3, [_Z32gpuHistogramCalculateSplitsSizesPfiPiffi_param_0];
	ld.param.u32 	%r12, [_Z32gpuHistogramCalculateSplitsSizesPfiPiffi_param_1];
	ld.param.u64 	%rd4, [_Z32gpuHistogramCalculateSplitsSizesPfiPiffi_param_2];
	ld.param.f32 	%f3, [_Z32gpuHistogramCalculateSplitsSizesPfiPiffi_param_3];
	ld.param.f32 	%f4, [_Z32gpuHistogramCalculateSplitsSizesPfiPiffi_param_4];
	ld.param.u32 	%r13, [_Z32gpuHistogramCalculateSplitsSizesPfiPiffi_param_5];
	cvta.to.global.u64 	%rd1, %rd4;
	cvta.to.global.u64 	%rd2, %rd3;
	mov.u32 	%r14, %ntid.x;
	mov.u32 	%r15, %ctaid.x;
	mov.u32 	%r16, %tid.x;
	mad.lo.s32 	%r41, %r14, %r15, %r16;
	mov.u32 	%r17, %nctaid.x;
	mul.lo.s32 	%r2, %r17, %r14;
	setp.ge.s32 	%p1, %r41, %r12;
	@%p1 bra 	$L__BB4_7;
	sub.f32 	%f1, %f4, %f3;
	add.s32 	%r18, %r13, -1;
	cvt.rn.f32.s32 	%f2, %r18;
	add.s32 	%r19, %r41, %r2;
	max.s32 	%r20, %r12, %r19;
	setp.lt.s32 	%p2, %r19, %r12;
	selp.u32 	%r21, 1, 0, %p2;
	add.s32 	%r22, %r19, %r21;
	sub.s32 	%r23, %r20, %r22;
	div.u32 	%r24, %r23, %r2;
	add.s32 	%r3, %r24, %r21;
	and.b32  	%r25, %r3, 3;
	setp.eq.s32 	%p3, %r25, 3;
	@%p3 bra 	$L__BB4_4;
	add.s32 	%r26, %r3, 1;
	and.b32  	%r27, %r26, 3;
	neg.s32 	%r39, %r27;
$L__BB4_3:
	.pragma "nounroll";
	mul.wide.s32 	%rd5, %r41, 4;
	add.s64 	%rd6, %rd2, %rd5;
	ld.global.f32 	%f5, [%rd6];
	sub.f32 	%f6, %f5, %f3;
	div.rn.f32 	%f7, %f6, %f1;
	mul.f32 	%f8, %f7, %f2;
	cvt.rzi.s32.f32 	%r28, %f8;
	mul.wide.s32 	%rd7, %r28, 4;
	add.s64 	%rd8, %rd1, %rd7;
	atom.global.add.u32 	%r29, [%rd8], 1;
	add.s32 	%r41, %r41, %r2;
	add.s32 	%r39, %r39, 1;
	setp.ne.s32 	%p4, %r39, 0;
	@%p4 bra 	$L__BB4_3;
$L__BB4_4:
	setp.lt.u32 	%p5, %r3, 3;
	@%p5 bra 	$L__BB4_7;
	mul.wide.s32 	%rd13, %r2, 4;
	shl.b32 	%r38, %r2, 2;
$L__BB4_6:
	mul.wide.s32 	%rd9, %r41, 4;
	add.s64 	%rd10, %rd2, %rd9;
	ld.global.f32 	%f9, [%rd10];
	sub.f32 	%f10, %f9, %f3;
	div.rn.f32 	%f11, %f10, %f1;
	mul.f32 	%f12, %f11, %f2;
	cvt.rzi.s32.f32 	%r30, %f12;
	mul.wide.s32 	%rd11, %r30, 4;
	add.s64 	%rd12, %rd1, %rd11;
	atom.global.add.u32 	%r31, [%rd12], 1;
	add.s64 	%rd14, %rd10, %rd13;
	ld.global.f32 	%f13, [%rd14];
	sub.f32 	%f14, %f13, %f3;
	div.rn.f32 	%f15, %f14, %f1;
	mul.f32 	%f16, %f15, %f2;
	cvt.rzi.s32.f32 	%r32, %f16;
	mul.wide.s32 	%rd15, %r32, 4;
	add.s64 	%rd16, %rd1, %rd15;
	atom.global.add.u32 	%r33, [%rd16], 1;
	add.s64 	%rd17, %rd14, %rd13;
	ld.global.f32 	%f17, [%rd17];
	sub.f32 	%f18, %f17, %f3;
	div.rn.f32 	%f19, %f18, %f1;
	mul.f32 	%f20, %f19, %f2;
	cvt.rzi.s32.f32 	%r34, %f20;
	mul.wide.s32 	%rd18, %r34, 4;
	add.s64 	%rd19, %rd1, %rd18;
	atom.global.add.u32 	%r35, [%rd19], 1;
	add.s64 	%rd20, %rd17, %rd13;
	ld.global.f32 	%f21, [%rd20];
	sub.f32 	%f22, %f21, %f3;
	div.rn.f32 	%f23, %f22, %f1;
	mul.f32 	%f24, %f23, %f2;
	cvt.rzi.s32.f32 	%r36, %f24;
	mul.wide.s32 	%rd21, %r36, 4;
	add.s64 	%rd22, %rd1, %rd21;
	atom.global.add.u32 	%r37, [%rd22], 1;
	add.s32 	%r41, %r38, %r41;
	setp.lt.s32 	%p6, %r41, %r12;
	@%p6 bra 	$L__BB4_6;
$L__BB4_7:
	ret;

}
	// .globl	_Z22gpuHistogramFillSplitsPfiS_PiPjffi
.visible .entry _Z22gpuHistogramFillSplitsPfiS_PiPjffi(
	.param .u64 .ptr .align 1 _Z22gpuHistogramFillSplitsPfiS_PiPjffi_param_0,
	.param .u32 _Z22gpuHistogramFillSplitsPfiS_PiPjffi_param_1,
	.param .u64 .ptr .align 1 _Z22gpuHistogramFillSplitsPfiS_PiPjffi_param_2,
	.param .u64 .ptr .align 1 _Z22gpuHistogramFillSplitsPfiS_PiPjffi_param_3,
	.param .u64 .ptr .align 1 _Z22gpuHistogramFillSplitsPfiS_PiPjffi_param_4,
	.param .f32 _Z22gpuHistogramFillSplitsPfiS_PiPjffi_param_5,
	.param .f32 _Z22gpuHistogramFillSplitsPfiS_PiPjffi_param_6,
	.param .u32 _Z22gpuHistogramFillSplitsPfiS_PiPjffi_param_7
)
{
	.reg .pred 	%p<7>;
	.reg .b32 	%r<53>;
	.reg .b32 	%f<25>;
	.reg .b64 	%rd<42>;

	ld.param.u64 	%rd5, [_Z22gpuHistogramFillSplitsPfiS_PiPjffi_param_0];
	ld.param.u32 	%r12, [_Z22gpuHistogramFillSplitsPfiS_PiPjffi_param_1];
	ld.param.u64 	%rd6, [_Z22gpuHistogramFillSplitsPfiS_PiPjffi_param_2];
	ld.param.u64 	%rd7, [_Z22gpuHistogramFillSplitsPfiS_PiPjffi_param_3];
	ld.param.u64 	%rd8, [_Z22gpuHistogramFillSplitsPfiS_PiPjffi_param_4];
	ld.param.f32 	%f3, [_Z22gpuHistogramFillSplitsPfiS_PiPjffi_param_5];
	ld.param.f32 	%f4, [_Z22gpuHistogramFillSplitsPfiS_PiPjffi_param_6];
	ld.param.u32 	%r13, [_Z22gpuHistogramFillSplitsPfiS_PiPjffi_param_7];
	cvta.to.global.u64 	%rd1, %rd6;
	cvta.to.global.u64 	%rd2, %rd7;
	cvta.to.global.u64 	%rd3, %rd8;
	cvta.to.global.u64 	%rd4, %rd5;
	mov.u32 	%r14, %ntid.x;
	mov.u32 	%r15, %ctaid.x;
	mov.u32 	%r16, %tid.x;
	mad.lo.s32 	%r51, %r14, %r15, %r16;
	mov.u32 	%r17, %nctaid.x;
	mul.lo.s32 	%r2, %r17, %r14;
	setp.ge.s32 	%p1, %r51, %r12;
	@%p1 bra 	$L__BB5_7;
	sub.f32 	%f1, %f4, %f3;
	add.s32 	%r18, %r13, -1;
	cvt.rn.f32.s32 	%f2, %r18;
	add.s32 	%r19, %r51, %r2;
	max.s32 	%r20, %r12, %r19;
	setp.lt.s32 	%p2, %r19, %r12;
	selp.u32 	%r21, 1, 0, %p2;
	add.s32 	%r22, %r19, %r21;
	sub.s32 	%r23, %r20, %r22;
	div.u32 	%r24, %r23, %r2;
	add.s32 	%r3, %r24, %r21;
	and.b32  	%r25, %r3, 3;
	setp.eq.s32 	%p3, %r25, 3;
	@%p3 bra 	$L__BB5_4;
	add.s32 	%r26, %r3, 1;
	and.b32  	%r27, %r26, 3;
	neg.s32 	%r49, %r27;
$L__BB5_3:
	.pragma "nounroll";
	mul.wide.s32 	%rd9, %r51, 4;
	add.s64 	%rd10, %rd4, %rd9;
	ld.global.f32 	%f5, [%rd10];
	sub.f32 	%f6, %f5, %f3;
	div.rn.f32 	%f7, %f6, %f1;
	mul.f32 	%f8, %f7, %f2;
	cvt.rzi.s32.f32 	%r28, %f8;
	mul.wide.s32 	%rd11, %r28, 4;
	add.s64 	%rd12, %rd3, %rd11;
	atom.global.add.u32 	%r29, [%rd12], 1;
	add.s64 	%rd13, %rd2, %rd11;
	ld.global.u32 	%r30, [%rd13];
	add.s32 	%r31, %r30, %r29;
	mul.wide.s32 	%rd14, %r31, 4;
	add.s64 	%rd15, %rd1, %rd14;
	st.global.f32 	[%rd15], %f5;
	add.s32 	%r51, %r51, %r2;
	add.s32 	%r49, %r49, 1;
	setp.ne.s32 	%p4, %r49, 0;
	@%p4 bra 	$L__BB5_3;
$L__BB5_4:
	setp.lt.u32 	%p5, %r3, 3;
	@%p5 bra 	$L__BB5_7;
	mul.wide.s32 	%rd23, %r2, 4;
	shl.b32 	%r48, %r2, 2;
$L__BB5_6:
	mul.wide.s32 	%rd16, %r51, 4;
	add.s64 	%rd17, %rd4, %rd16;
	ld.global.f32 	%f9, [%rd17];
	sub.f32 	%f10, %f9, %f3;
	div.rn.f32 	%f11, %f10, %f1;
	mul.f32 	%f12, %f11, %f2;
	cvt.rzi.s32.f32 	%r32, %f12;
	mul.wide.s32 	%rd18, %r32, 4;
	add.s64 	%rd19, %rd3, %rd18;
	atom.global.add.u32 	%r33, [%rd19], 1;
	add.s64 	%rd20, %rd2, %rd18;
	ld.global.u32 	%r34, [%rd20];
	add.s32 	%r35, %r34, %r33;
	mul.wide.s32 	%rd21, %r35, 4;
	add.s64 	%rd22, %rd1, %rd21;
	st.global.f32 	[%rd22], %f9;
	add.s64 	%rd24, %rd17, %rd23;
	ld.global.f32 	%f13, [%rd24];
	sub.f32 	%f14, %f13, %f3;
	div.rn.f32 	%f15, %f14, %f1;
	mul.f32 	%f16, %f15, %f2;
	cvt.rzi.s32.f32 	%r36, %f16;
	mul.wide.s32 	%rd25, %r36, 4;
	add.s64 	%rd26, %rd3, %rd25;
	atom.global.add.u32 	%r37, [%rd26], 1;
	add.s64 	%rd27, %rd2, %rd25;
	ld.global.u32 	%r38, [%rd27];
	add.s32 	%r39, %r38, %r37;
	mul.wide.s32 	%rd28, %r39, 4;
	add.s64 	%rd29, %rd1, %rd28;
	st.global.f32 	[%rd29], %f13;
	add.s64 	%rd30, %rd24, %rd23;
	ld.global.f32 	%f17, [%rd30];
	sub.f32 	%f18, %f17, %f3;
	div.rn.f32 	%f19, %f18, %f1;
	mul.f32 	%f20, %f19, %f2;
	cvt.rzi.s32.f32 	%r40, %f20;
	mul.wide.s32 	%rd31, %r40, 4;
	add.s64 	%rd32, %rd3, %rd31;
	atom.global.add.u32 	%r41, [%rd32], 1;
	add.s64 	%rd33, %rd2, %rd31;
	ld.global.u32 	%r42, [%rd33];
	add.s32 	%r43, %r42, %r41;
	mul.wide.s32 	%rd34, %r43, 4;
	add.s64 	%rd35, %rd1, %rd34;
	st.global.f32 	[%rd35], %f17;
	add.s64 	%rd36, %rd30, %rd23;
	ld.global.f32 	%f21, [%rd36];
	sub.f32 	%f22, %f21, %f3;
	div.rn.f32 	%f23, %f22, %f1;
	mul.f32 	%f24, %f23, %f2;
	cvt.rzi.s32.f32 	%r44, %f24;
	mul.wide.s32 	%rd37, %r44, 4;
	add.s64 	%rd38, %rd3, %rd37;
	atom.global.add.u32 	%r45, [%rd38], 1;
	add.s64 	%rd39, %rd2, %rd37;
	ld.global.u32 	%r46, [%rd39];
	add.s32 	%r47, %r46, %r45;
	mul.wide.s32 	%rd40, %r47, 4;
	add.s64 	%rd41, %rd1, %rd40;
	st.global.f32 	[%rd41], %f21;
	add.s32 	%r51, %r48, %r51;
	setp.lt.s32 	%p6, %r51, %r12;
	@%p6 bra 	$L__BB5_6;
$L__BB5_7:
	ret;

}
	// .globl	_Z11oddEvenSortPfiiPiS0_
.visible .entry _Z11oddEvenSortPfiiPiS0_(
	.param .u64 .ptr .align 1 _Z11oddEvenSortPfiiPiS0__param_0,
	.param .u32 _Z11oddEvenSortPfiiPiS0__param_1,
	.param .u32 _Z11oddEvenSortPfiiPiS0__param_2,
	.param .u64 .ptr .align 1 _Z11oddEvenSortPfiiPiS0__param_3,
	.param .u64 .ptr .align 1 _Z11oddEvenSortPfiiPiS0__param_4
)
{
	.reg .pred 	%p<9>;
	.reg .b32 	%r<23>;
	.reg .b32 	%f<3>;
	.reg .b64 	%rd<17>;

	ld.param.u64 	%rd7, [_Z11oddEvenSortPfiiPiS0__param_0];
	ld.param.u32 	%r15, [_Z11oddEvenSortPfiiPiS0__param_2];
	ld.param.u64 	%rd8, [_Z11oddEvenSortPfiiPiS0__param_3];
	ld.param.u64 	%rd9, [_Z11oddEvenSortPfiiPiS0__param_4];
	mov.u32 	%r1, %ntid.x;
	mov.u32 	%r16, %ctaid.x;
	mov.u32 	%r17, %tid.x;
	mad.lo.s32 	%r20, %r1, %r16, %r17;
	setp.ge.s32 	%p1, %r20, %r15;
	@%p1 bra 	$L__BB6_12;
	cvta.to.global.u64 	%rd10, %rd9;
	mul.wide.s32 	%rd11, %r20, 4;
	add.s64 	%rd1, %rd10, %rd11;
	cvta.to.global.u64 	%rd12, %rd7;
	add.s64 	%rd2, %rd12, 4;
	mov.u32 	%r18, %nctaid.x;
	mul.lo.s32 	%r3, %r18, %r1;
	cvta.to.global.u64 	%rd3, %rd8;
$L__BB6_2:
	ld.global.u32 	%r5, [%rd1];
	setp.eq.s32 	%p2, %r5, -1;
	@%p2 bra 	$L__BB6_11;
	mul.wide.s32 	%rd13, %r20, 4;
	add.s64 	%rd14, %rd3, %rd13;
	ld.global.u32 	%r21, [%rd14];
	add.s32 	%r7, %r21, %r5;
	setp.lt.s32 	%p3, %r5, 1;
	@%p3 bra 	$L__BB6_11;
	add.s32 	%r8, %r7, -1;
$L__BB6_5:
	and.b32  	%r22, %r21, 1;
	setp.ge.s32 	%p4, %r22, %r8;
	@%p4 bra 	$L__BB6_10;
	and.b32  	%r19, %r21, 1;
	mul.wide.u32 	%rd15, %r19, 4;
	add.s64 	%rd16, %rd2, %rd15;
$L__BB6_7:
	ld.global.f32 	%f1, [%rd16+-4];
	ld.global.f32 	%f2, [%rd16];
	setp.leu.f32 	%p5, %f1, %f2;
	@%p5 bra 	$L__BB6_9;
	st.global.f32 	[%rd16+-4], %f2;
	st.global.f32 	[%rd16], %f1;
$L__BB6_9:
	add.s32 	%r22, %r22, 2;
	add.s64 	%rd16, %rd16, 8;
	setp.lt.s32 	%p6, %r22, %r8;
	@%p6 bra 	$L__BB6_7;
$L__BB6_10:
	add.s32 	%r21, %r21, 1;
	setp.lt.s32 	%p7, %r21, %r7;
	@%p7 bra 	$L__BB6_5;
$L__BB6_11:
	add.s32 	%r20, %r20, %r3;
	setp.lt.s32 	%p8, %r20, %r15;
	@%p8 bra 	$L__BB6_2;
$L__BB6_12:
	ret;

}
	// .globl	_Z14gpuOddEvenSortPfiPiS0_
.visible .entry _Z14gpuOddEvenSortPfiPiS0_(
	.param .u64 .ptr .align 1 _Z14gpuOddEvenSortPfiPiS0__param_0,
	.param .u32 _Z14gpuOddEvenSortPfiPiS0__param_1,
	.param .u64 .ptr .align 1 _Z14gpuOddEvenSortPfiPiS0__param_2,
	.param .u64 .ptr .align 1 _Z14gpuOddEvenSortPfiPiS0__param_3
)
{
	.reg .pred 	%p<25>;
	.reg .b32 	%r<28>;
	.reg .b32 	%f<25>;
	.reg .b64 	%rd<25>;
	// demoted variable
	.shared .align 4 .b8 _ZZ14gpuOddEvenSortPfiPiS0_E13shared_bucket[4096];
	ld.param.u64 	%rd4, [_Z14gpuOddEvenSortPfiPiS0__param_0];
	ld.param.u64 	%rd3, [_Z14gpuOddEvenSortPfiPiS0__param_2];
	ld.param.u64 	%rd5, [_Z14gpuOddEvenSortPfiPiS0__param_3];
	cvta.to.global.u64 	%rd1, %rd4;
	cvta.to.global.u64 	%rd6, %rd5;
	mov.u32 	%r1, %ctaid.x;
	mul.wide.u32 	%rd7, %r1, 4;
	add.s64 	%rd8, %rd6, %rd7;
	ld.global.u32 	%r2, [%rd8];
	setp.eq.s32 	%p1, %r2, -1;
	@%p1 bra 	$L__BB7_41;
	cvta.to.global.u64 	%rd9, %rd3;
	mov.u32 	%r3, %tid.x;
	shl.b32 	%r19, %r3, 3;
	mov.u32 	%r20, _ZZ14gpuOddEvenSortPfiPiS0_E13shared_bucket;
	add.s32 	%r4, %r20, %r19;
	mov.b32 	%r21, 2139095039;
	st.shared.u32 	[%r4], %r21;
	shl.b32 	%r5, %r3, 1;
	or.b32  	%r6, %r5, 1;
	st.shared.u32 	[%r4+4], %r21;
	bar.sync 	0;
	add.s64 	%rd2, %rd9, %rd7;
	ld.global.u32 	%r7, [%rd2];
	setp.ge.s32 	%p2, %r5, %r2;
	@%p2 bra 	$L__BB7_3;
	add.s32 	%r22, %r5, %r7;
	mul.wide.s32 	%rd11, %r22, 4;
	add.s64 	%rd12, %rd1, %rd11;
	ld.global.f32 	%f21, [%rd12];
	st.shared.f32 	[%r4], %f21;
$L__BB7_3:
	setp.ge.s32 	%p3, %r6, %r2;
	@%p3 bra 	$L__BB7_5;
	cvt.u64.u32 	%rd13, %r5;
	cvt.s64.s32 	%rd14, %r7;
	add.s64 	%rd15, %rd14, %rd13;
	shl.b64 	%rd16, %rd15, 2;
	add.s64 	%rd17, %rd1, %rd16;
	ld.global.f32 	%f22, [%rd17+4];
	st.shared.f32 	[%r4+4], %f22;
$L__BB7_5:
	bar.sync 	0;
	mov.u32 	%r8, %ntid.x;
	and.b32  	%r9, %r8, 3;
	setp.lt.u32 	%p4, %r8, 4;
	@%p4 bra 	$L__BB7_28;
	and.b32  	%r23, %r8, -4;
	neg.s32 	%r25, %r23;
$L__BB7_7:
	setp.gt.u32 	%p5, %r3, 510;
	@%p5 bra 	$L__BB7_10;
	ld.shared.f32 	%f1, [%r4+4];
	ld.shared.f32 	%f2, [%r4+8];
	setp.leu.f32 	%p6, %f1, %f2;
	@%p6 bra 	$L__BB7_10;
	st.shared.f32 	[%r4+4], %f2;
	st.shared.f32 	[%r4+8], %f1;
$L__BB7_10:
	bar.sync 	0;
	ld.shared.f32 	%f3, [%r4];
	ld.shared.f32 	%f4, [%r4+4];
	setp.leu.f32 	%p7, %f3, %f4;
	@%p7 bra 	$L__BB7_12;
	st.shared.f32 	[%r4], %f4;
	st.shared.f32 	[%r4+4], %f3;
$L__BB7_12:
	setp.gt.u32 	%p8, %r3, 510;
	bar.sync 	0;
	@%p8 bra 	$L__BB7_15;
	ld.shared.f32 	%f5, [%r4+4];
	ld.shared.f32 	%f6, [%r4+8];
	setp.leu.f32 	%p9, %f5, %f6;
	@%p9 bra 	$L__BB7_15;
	st.shared.f32 	[%r4+4], %f6;
	st.shared.f32 	[%r4+8], %f5;
$L__BB7_15:
	bar.sync 	0;
	ld.shared.f32 	%f7, [%r4];
	ld.shared.f32 	%f8, [%r4+4];
	setp.leu.f32 	%p10, %f7, %f8;
	@%p10 bra 	$L__BB7_17;
	st.shared.f32 	[%r4], %f8;
	st.shared.f32 	[%r4+4], %f7;
$L__BB7_17:
	setp.gt.u32 	%p11, %r3, 510;
	bar.sync 	0;
	@%p11 bra 	$L__BB7_20;
	ld.shared.f32 	%f9, [%r4+4];
	ld.shared.f32 	%f10, [%r4+8];
	setp.leu.f32 	%p12, %f9, %f10;
	@%p12 bra 	$L__BB7_20;
	st.shared.f32 	[%r4+4], %f10;
	st.shared.f32 	[%r4+8], %f9;
$L__BB7_20:
	bar.sync 	0;
	ld.shared.f32 	%f11, [%r4];
	ld.shared.f32 	%f12, [%r4+4];
	setp.leu.f32 	%p13, %f11, %f12;
	@%p13 bra 	$L__BB7_22;
	st.shared.f32 	[%r4], %f12;
	st.shared.f32 	[%r4+4], %f11;
$L__BB7_22:
	setp.gt.u32 	%p14, %r3, 510;
	bar.sync 	0;
	@%p14 bra 	$L__BB7_25;
	ld.shared.f32 	%f13, [%r4+4];
	ld.shared.f32 	%f14, [%r4+8];
	setp.leu.f32 	%p15, %f13, %f14;
	@%p15 bra 	$L__BB7_25;
	st.shared.f32 	[%r4+4], %f14;
	st.shared.f32 	[%r4+8], %f13;
$L__BB7_25:
	bar.sync 	0;
	ld.shared.f32 	%f15, [%r4];
	ld.shared.f32 	%f16, [%r4+4];
	setp.leu.f32 	%p16, %f15, %f16;
	@%p16 bra 	$L__BB7_27;
	st.shared.f32 	[%r4], %f16;
	st.shared.f32 	[%r4+4], %f15;
$L__BB7_27:
	bar.sync 	0;
	add.s32 	%r25, %r25, 4;
	setp.ne.s32 	%p17, %r25, 0;
	@%p17 bra 	$L__BB7_7;
$L__BB7_28:
	setp.eq.s32 	%p18, %r9, 0;
	@%p18 bra 	$L__BB7_36;
	neg.s32 	%r26, %r9;
$L__BB7_30:
	.pragma "nounroll";
	setp.gt.u32 	%p19, %r3, 510;
	@%p19 bra 	$L__BB7_33;
	ld.shared.f32 	%f17, [%r4+4];
	ld.shared.f32 	%f18, [%r4+8];
	setp.leu.f32 	%p20, %f17, %f18;
	@%p20 bra 	$L__BB7_33;
	st.shared.f32 	[%r4+4], %f18;
	st.shared.f32 	[%r4+8], %f17;
$L__BB7_33:
	bar.sync 	0;
	ld.shared.f32 	%f19, [%r4];
	ld.shared.f32 	%f20, [%r4+4];
	setp.leu.f32 	%p21, %f19, %f20;
	@%p21 bra 	$L__BB7_35;
	st.shared.f32 	[%r4], %f20;
	st.shared.f32 	[%r4+4], %f19;
$L__BB7_35:
	bar.sync 	0;
	add.s32 	%r26, %r26, 1;
	setp.ne.s32 	%p22, %r26, 0;
	@%p22 bra 	$L__BB7_30;
$L__BB7_36:
	setp.ge.s32 	%p23, %r5, %r2;
	ld.global.u32 	%r27, [%rd2];
	@%p23 bra 	$L__BB7_38;
	ld.shared.f32 	%f23, [%r4];
	add.s32 	%r24, %r5, %r27;
	mul.wide.s32 	%rd18, %r24, 4;
	add.s64 	%rd19, %rd1, %rd18;
	st.global.f32 	[%rd19], %f23;
	ld.global.u32 	%r27, [%rd2];
$L__BB7_38:
	setp.ge.s32 	%p24, %r6, %r2;
	@%p24 bra 	$L__BB7_40;
	ld.shared.f32 	%f24, [%r4+4];
	cvt.s64.s32 	%rd20, %r27;
	cvt.u64.u32 	%rd21, %r5;
	add.s64 	%rd22, %rd20, %rd21;
	shl.b64 	%rd23, %rd22, 2;
	add.s64 	%rd24, %rd1, %rd23;
	st.global.f32 	[%rd24+4], %f24;
$L__BB7_40:
	bar.sync 	0;
$L__BB7_41:
	ret;

}


// ===== COMPILED SASS (sm_100) =====

	.target	sm_100

	.elftype	@"ET_EXEC"


//--------------------- .note.nv.tkinfo           --------------------------
	.section	.note.nv.tkinfo,"",@"SHT_NOTE"
	.sectionflags	@"SHF_NOTE_NV_TKINFO"
	.tkinfo
        /*0018*/ 	.word	0x00000002
        /*0030*/ 	.string	""
        /*0030*/ 	.string	"ptxas"
        /*0030*/ 	.string	"Cuda compilation tools, release 13.0, V13.0.88"
        /*0030*/ 	.string	"Build cuda_13.0.r13.0/compiler.36424714_0"
        /*0030*/ 	.string	"-arch sm_100 -m 64 "



//--------------------- .note.nv.cuinfo           --------------------------
	.section	.note.nv.cuinfo,"",@"SHT_NOTE"
	.sectionflags	@"SHF_NOTE_NV_CUINFO"
        /*0018*/ 	.short	0x0002
        /*001a*/ 	.short	0x0064
        /*001c*/ 	.short	0x0082
	.zero		2


//--------------------- .nv.info                  --------------------------
	.section	.nv.info,"",@"SHT_CUDA_INFO"
	.align	4


	//----- nvinfo : EIATTR_REGCOUNT
	.align		4
        /*0000*/ 	.byte	0x04, 0x2f
        /*0002*/ 	.short	(.L_1 - .L_0)
	.align		4
.L_0:
        /*0004*/ 	.word	index@(_Z17gpuReduceMaxFloatPfiS_)
        /*0008*/ 	.word	0x0000000e


	//----- nvinfo : EIATTR_FRAME_SIZE
	.align		4
.L_1:
        /*000c*/ 	.byte	0x04, 0x11
        /*000e*/ 	.short	(.L_3 - .L_2)
	.align		4
.L_2:
        /*0010*/ 	.word	index@(_Z17gpuReduceMaxFloatPfiS_)
        /*0014*/ 	.word	0x00000000


	//----- nvinfo : EIATTR_REGCOUNT
	.align		4
.L_3:
        /*0018*/ 	.byte	0x04, 0x2f
        /*001a*/ 	.short	(.L_5 - .L_4)
	.align		4
.L_4:
        /*001c*/ 	.word	index@(_Z17gpuReduceMinFloatPfiS_)
        /*0020*/ 	.word	0x0000000e


	//----- nvinfo : EIATTR_FRAME_SIZE
	.align		4
.L_5:
        /*0024*/ 	.byte	0x04, 0x11
        /*0026*/ 	.short	(.L_7 - .L_6)
	.align		4
.L_6:
        /*0028*/ 	.word	index@(_Z17gpuReduceMinFloatPfiS_)
        /*002c*/ 	.word	0x00000000


	//----- nvinfo : EIATTR_REGCOUNT
	.align		4
.L_7:
        /*0030*/ 	.byte	0x04, 0x2f
        /*0032*/ 	.short	(.L_9 - .L_8)
	.align		4
.L_8:
        /*0034*/ 	.word	index@(_Z5scan3PiiS_S_)
        /*0038*/ 	.word	0x00000013


	//----- nvinfo : EIATTR_FRAME_SIZE
	.align		4
.L_9:
        /*003c*/ 	.byte	0x04, 0x11
        /*003e*/ 	.short	(.L_11 - .L_10)
	.align		4
.L_10:
        /*0040*/ 	.word	index@(_Z5scan3PiiS_S_)
        /*0044*/ 	.word	0x00000000


	//----- nvinfo : EIATTR_REGCOUNT
	.align		4
.L_11:
        /*0048*/ 	.byte	0x04, 0x2f
        /*004a*/ 	.short	(.L_13 - .L_12)
	.align		4
.L_12:
        /*004c*/ 	.word	index@(_Z14scanDistributePiiS_)
        /*0050*/ 	.word	0x0000000c


	//----- nvinfo : EIATTR_FRAME_SIZE
	.align		4
.L_13:
        /*0054*/ 	.byte	0x04, 0x11
        /*0056*/ 	.short	(.L_15 - .L_14)
	.align		4
.L_14:
        /*0058*/ 	.word	index@(_Z14scanDistributePiiS_)
        /*005c*/ 	.word	0x00000000


	//----- nvinfo : EIATTR_REGCOUNT
	.align		4
.L_15:
        /*0060*/ 	.byte	0x04, 0x2f
        /*0062*/ 	.short	(.L_17 - .L_16)
	.align		4
.L_16:
        /*0064*/ 	.word	index@(_Z32gpuHistogramCalculateSplitsSizesPfiPiffi)
        /*0068*/ 	.word	0x00000017


	//----- nvinfo : EIATTR_FRAME_SIZE
	.align		4
.L_17:
        /*006c*/ 	.byte	0x04, 0x11
        /*006e*/ 	.short	(.L_19 - .L_18)
	.align		4
.L_18:
        /*0070*/ 	.word	index@($__internal_1_$__cuda_sm3x_div_rn_noftz_f32_slowpath)
        /*0074*/ 	.word	0x00000000


	//----- nvinfo : EIATTR_FRAME_SIZE
	.align		4
.L_19:
        /*0078*/ 	.byte	0x04, 0x11
        /*007a*/ 	.short	(.L_21 - .L_20)
	.align		4
.L_20:
        /*007c*/ 	.word	index@(_Z32gpuHistogramCalculateSplitsSizesPfiPiffi)
        /*0080*/ 	.word	0x00000000


	//----- nvinfo : EIATTR_REGCOUNT
	.align		4
.L_21:
        /*0084*/ 	.byte	0x04, 0x2f
        /*0086*/ 	.short	(.L_23 - .L_22)
	.align		4
.L_22:
        /*0088*/ 	.word	index@(_Z22gpuHistogramFillSplitsPfiS_PiPjffi)
        /*008c*/ 	.word	0x0000001f


	//----- nvinfo : EIATTR_FRAME_SIZE
	.align		4
.L_23:
        /*0090*/ 	.byte	0x04, 0x11
        /*0092*/ 	.short	(.L_25 - .L_24)
	.align		4
.L_24:
        /*0094*/ 	.word	index@($__internal_0_$__cuda_sm3x_div_rn_noftz_f32_slowpath)
        /*0098*/ 	.word	0x00000000


	//----- nvinfo : EIATTR_FRAME_SIZE
	.align		4
.L_25:
        /*009c*/ 	.byte	0x04, 0x11
        /*009e*/ 	.short	(.L_27 - .L_26)
	.align		4
.L_26:
        /*00a0*/ 	.word	index@(_Z22gpuHistogramFillSplitsPfiS_PiPjffi)
        /*00a4*/ 	.word	0x00000000


	//----- nvinfo : EIATTR_REGCOUNT
	.align		4
.L_27:
        /*00a8*/ 	.byte	0x04, 0x2f
        /*00aa*/ 	.short	(.L_29 - .L_28)
	.align		4
.L_28:
        /*00ac*/ 	.word	index@(_Z11oddEvenSortPfiiPiS0_)
        /*00b0*/ 	.word	0x00000010


	//----- nvinfo : EIATTR_FRAME_SIZE
	.align		4
.L_29:
        /*00b4*/ 	.byte	0x04, 0x11
        /*00b6*/ 	.short	(.L_31 - .L_30)
	.align		4
.L_30:
        /*00b8*/ 	.word	index@(_Z11oddEvenSortPfiiPiS0_)
        /*00bc*/ 	.word	0x00000000


	//----- nvinfo : EIATTR_REGCOUNT
	.align		4
.L_31:
        /*00c0*/ 	.byte	0x04, 0x2f
        /*00c2*/ 	.short	(.L_33 - .L_32)
	.align		4
.L_32:
        /*00c4*/ 	.word	index@(_Z14gpuOddEvenSortPfiPiS0_)
        /*00c8*/ 	.word	0x00000014


	//----- nvinfo : EIATTR_FRAME_SIZE
	.align		4
.L_33:
        /*00cc*/ 	.byte	0x04, 0x11
        /*00ce*/ 	.short	(.L_35 - .L_34)
	.align		4
.L_34:
        /*00d0*/ 	.word	index@(_Z14gpuOddEvenSortPfiPiS0_)
        /*00d4*/ 	.word	0x00000000


	//----- nvinfo : EIATTR_MIN_STACK_SIZE
	.align		4
.L_35:
        /*00d8*/ 	.byte	0x04, 0x12
        /*00da*/ 	.short	(.L_37 - .L_36)
	.align		4
.L_36:
        /*00dc*/ 	.word	index@(_Z14gpuOddEvenSortPfiPiS0_)
        /*00e0*/ 	.word	0x00000000


	//----- nvinfo : EIATTR_MIN_STACK_SIZE
	.align		4
.L_37:
        /*00e4*/ 	.byte	0x04, 0x12
        /*00e6*/ 	.short	(.L_39 - .L_38)
	.align		4
.L_38:
        /*00e8*/ 	.word	index@(_Z11oddEvenSortPfiiPiS0_)
        /*00ec*/ 	.word	0x00000000


	//----- nvinfo : EIATTR_MIN_STACK_SIZE
	.align		4
.L_39:
        /*00f0*/ 	.byte	0x04, 0x12
        /*00f2*/ 	.short	(.L_41 - .L_40)
	.align		4
.L_40:
        /*00f4*/ 	.word	index@(_Z22gpuHistogramFillSplitsPfiS_PiPjffi)
        /*00f8*/ 	.word	0x00000000


	//----- nvinfo : EIATTR_MIN_STACK_SIZE
	.align		4
.L_41:
        /*00fc*/ 	.byte	0x04, 0x12
        /*00fe*/ 	.short	(.L_43 - .L_42)
	.align		4
.L_42:
        /*0100*/ 	.word	index@(_Z32gpuHistogramCalculateSplitsSizesPfiPiffi)
        /*0104*/ 	.word	0x00000000


	//----- nvinfo : EIATTR_MIN_STACK_SIZE
	.align		4
.L_43:
        /*0108*/ 	.byte	0x04, 0x12
        /*010a*/ 	.short	(.L_45 - .L_44)
	.align		4
.L_44:
        /*010c*/ 	.word	index@(_Z14scanDistributePiiS_)
        /*0110*/ 	.word	0x00000000


	//----- nvinfo : EIATTR_MIN_STACK_SIZE
	.align		4
.L_45:
        /*0114*/ 	.byte	0x04, 0x12
        /*0116*/ 	.short	(.L_47 - .L_46)
	.align		4
.L_46:
        /*0118*/ 	.word	index@(_Z5scan3PiiS_S_)
        /*011c*/ 	.word	0x00000000


	//----- nvinfo : EIATTR_MIN_STACK_SIZE
	.align		4
.L_47:
        /*0120*/ 	.byte	0x04, 0x12
        /*0122*/ 	.short	(.L_49 - .L_48)
	.align		4
.L_48:
        /*0124*/ 	.word	index@(_Z17gpuReduceMinFloatPfiS_)
        /*0128*/ 	.word	0x00000000


	//----- nvinfo : EIATTR_MIN_STACK_SIZE
	.align		4
.L_49:
        /*012c*/ 	.byte	0x04, 0x12
        /*012e*/ 	.short	(.L_51 - .L_50)
	.align		4
.L_50:
        /*0130*/ 	.word	index@(_Z17gpuReduceMaxFloatPfiS_)
        /*0134*/ 	.word	0x00000000
.L_51:


//--------------------- .nv.compat                --------------------------
	.section	.nv.compat,"",@"SHT_CUDA_COMPAT_INFO"
	.align	4
        /*0000*/ 	.byte	0x02, 0x09, 0x00, 0x00, 0x02, 0x02, 0x01, 0x00, 0x02, 0x05, 0x05, 0x00, 0x03, 0x07, 0x01, 0x01
        /*0010*/ 	.byte	0x02, 0x03, 0x00, 0x00, 0x02, 0x06, 0x01, 0x00, 0x04, 0x0b, 0x08, 0x00, 0x01, 0x00, 0x00, 0x00
        /*0020*/ 	.byte	0x00, 0x00, 0x00, 0x00


//--------------------- .nv.info._Z14gpuOddEvenSortPfiPiS0_ --------------------------
	.section	.nv.info._Z14gpuOddEvenSortPfiPiS0_,"",@"SHT_CUDA_INFO"
	.sectionflags	@""
	.align	4


	//----- nvinfo : EIATTR_CUDA_API_VERSION
	.align		4
        /*0000*/ 	.byte	0x04, 0x37
        /*0002*/ 	.short	(.L_53 - .L_52)
.L_52:
        /*0004*/ 	.word	0x00000082


	//----- nvinfo : EIATTR_KPARAM_INFO
	.align		4
.L_53:
        /*0008*/ 	.byte	0x04, 0x17
        /*000a*/ 	.short	(.L_55 - .L_54)
.L_54:
        /*000c*/ 	.word	0x00000000
        /*0010*/ 	.short	0x0003
        /*0012*/ 	.short	0x0018
        /*0014*/ 	.byte	0x00, 0xf5, 0x21, 0x00


	//----- nvinfo : EIATTR_KPARAM_INFO
	.align		4
.L_55:
        /*0018*/ 	.byte	0x04, 0x17
        /*001a*/ 	.short	(.L_57 - .L_56)
.L_56:
        /*001c*/ 	.word	0x00000000
        /*0020*/ 	.short	0x0002
        /*0022*/ 	.short	0x0010
        /*0024*/ 	.byte	0x00, 0xf5, 0x21, 0x00


	//----- nvinfo : EIATTR_KPARAM_INFO
	.align		4
.L_57:
        /*0028*/ 	.byte	0x04, 0x17
        /*002a*/ 	.short	(.L_59 - .L_58)
.L_58:
        /*002c*/ 	.word	0x00000000
        /*0030*/ 	.short	0x0001
        /*0032*/ 	.short	0x0008
        /*0034*/ 	.byte	0x00, 0xf0, 0x11, 0x00


	//----- nvinfo : EIATTR_KPARAM_INFO
	.align		4
.L_59:
        /*0038*/ 	.byte	0x04, 0x17
        /*003a*/ 	.short	(.L_61 - .L_60)
.L_60:
        /*003c*/ 	.word	0x00000000
        /*0040*/ 	.short	0x0000
        /*0042*/ 	.short	0x0000
        /*0044*/ 	.byte	0x00, 0xf5, 0x21, 0x00


	//----- nvinfo : EIATTR_SPARSE_MMA_MASK
	.align		4
.L_61:
        /*0048*/ 	.byte	0x03, 0x50
        /*004a*/ 	.short	0x0000


	//----- nvinfo : EIATTR_MAXREG_COUNT
	.align		4
        /*004c*/ 	.byte	0x03, 0x1b
        /*004e*/ 	.short	0x00ff


	//----- nvinfo : EIATTR_NUM_BARRIERS
	.align		4
        /*0050*/ 	.byte	0x02, 0x4c
        /*0052*/ 	.byte	0x01
	.zero		1


	//----- nvinfo : EIATTR_MERCURY_ISA_VERSION
	.align		4
        /*0054*/ 	.byte	0x03, 0x5f
        /*0056*/ 	.short	0x0101


	//----- nvinfo : EIATTR_VRC_CTA_INIT_COUNT
	.align		4
        /*0058*/ 	.byte	0x02, 0x4a
	.zero		1
	.zero		1


	//----- nvinfo : EIATTR_EXIT_INSTR_OFFSETS
	.align		4
        /*005c*/ 	.byte	0x04, 0x1c
        /*005e*/ 	.short	(.L_63 - .L_62)


	//   ....[0]....
.L_62:
        /*0060*/ 	.word	0x00000070


	//   ....[1]....
        /*0064*/ 	.word	0x00000960


	//----- nvinfo : EIATTR_CRS_STACK_SIZE
	.align		4
.L_63:
        /*0068*/ 	.byte	0x04, 0x1e
        /*006a*/ 	.short	(.L_65 - .L_64)
.L_64:
        /*006c*/ 	.word	0x00000000


	//----- nvinfo : EIATTR_CBANK_PARAM_SIZE
	.align		4
.L_65:
        /*0070*/ 	.byte	0x03, 0x19
        /*0072*/ 	.short	0x0020


	//----- nvinfo : EIATTR_PARAM_CBANK
	.align		4
        /*0074*/ 	.byte	0x04, 0x0a
        /*0076*/ 	.short	(.L_67 - .L_66)
	.align		4
.L_66:
        /*0078*/ 	.word	index@(.nv.constant0._Z14gpuOddEvenSortPfiPiS0_)
        /*007c*/ 	.short	0x0380
        /*007e*/ 	.short	0x0020


	//----- nvinfo : EIATTR_SW_WAR
	.align		4
.L_67:
        /*0080*/ 	.byte	0x04, 0x36
        /*0082*/ 	.short	(.L_69 - .L_68)
.L_68:
        /*0084*/ 	.word	0x00000008
.L_69:


//--------------------- .nv.info._Z11oddEvenSortPfiiPiS0_ --------------------------
	.section	.nv.info._Z11oddEvenSortPfiiPiS0_,"",@"SHT_CUDA_INFO"
	.sectionflags	@""
	.align	4


	//----- nvinfo : EIATTR_CUDA_API_VERSION
	.align		4
        /*0000*/ 	.byte	0x04, 0x37
        /*0002*/ 	.short	(.L_71 - .L_70)
.L_70:
        /*0004*/ 	.word	0x00000082


	//----- nvinfo : EIATTR_KPARAM_INFO
	.align		4
.L_71:
        /*0008*/ 	.byte	0x04, 0x17
        /*000a*/ 	.short	(.L_73 - .L_72)
.L_72:
        /*000c*/ 	.word	0x00000000
        /*0010*/ 	.short	0x0004
        /*0012*/ 	.short	0x0018
        /*0014*/ 	.byte	0x00, 0xf5, 0x21, 0x00


	//----- nvinfo : EIATTR_KPARAM_INFO
	.align		4
.L_73:
        /*0018*/ 	.byte	0x04, 0x17
        /*001a*/ 	.short	(.L_75 - .L_74)
.L_74:
        /*001c*/ 	.word	0x00000000
        /*0020*/ 	.short	0x0003
        /*0022*/ 	.short	0x0010
        /*0024*/ 	.byte	0x00, 0xf5, 0x21, 0x00


	//----- nvinfo : EIATTR_KPARAM_INFO
	.align		4
.L_75:
        /*0028*/ 	.byte	0x04, 0x17
        /*002a*/ 	.short	(.L_77 - .L_76)
.L_76:
        /*002c*/ 	.word	0x00000000
        /*0030*/ 	.short	0x0002
        /*0032*/ 	.short	0x000c
        /*0034*/ 	.byte	0x00, 0xf0, 0x11, 0x00


	//----- nvinfo : EIATTR_KPARAM_INFO
	.align		4
.L_77:
        /*0038*/ 	.byte	0x04, 0x17
        /*003a*/ 	.short	(.L_79 - .L_78)
.L_78:
        /*003c*/ 	.word	0x00000000
        /*0040*/ 	.short	0x0001
        /*0042*/ 	.short	0x0008
        /*0044*/ 	.byte	0x00, 0xf0, 0x11, 0x00


	//----- nvinfo : EIATTR_KPARAM_INFO
	.align		4
.L_79:
        /*0048*/ 	.byte	0x04, 0x17
        /*004a*/ 	.short	(.L_81 - .L_80)
.L_80:
        /*004c*/ 	.word	0x00000000
        /*0050*/ 	.short	0x0000
        /*0052*/ 	.short	0x0000
        /*0054*/ 	.byte	0x00, 0xf5, 0x21, 0x00


	//----- nvinfo : EIATTR_SPARSE_MMA_MASK
	.align		4
.L_81:
        /*0058*/ 	.byte	0x03, 0x50
        /*005a*/ 	.short	0x0000


	//----- nvinfo : EIATTR_MAXREG_COUNT
	.align		4
        /*005c*/ 	.byte	0x03, 0x1b
        /*005e*/ 	.short	0x00ff


	//----- nvinfo : EIATTR_MERCURY_ISA_VERSION
	.align		4
        /*0060*/ 	.byte	0x03, 0x5f
        /*0062*/ 	.short	0x0101


	//----- nvinfo : EIATTR_VRC_CTA_INIT_COUNT
	.align		4
        /*0064*/ 	.byte	0x02, 0x4a
	.zero		1
	.zero		1


	//----- nvinfo : EIATTR_EXIT_INSTR_OFFSETS
	.align		4
        /*0068*/ 	.byte	0x04, 0x1c
        /*006a*/ 	.short	(.L_83 - .L_82)


	//   ....[0]....
.L_82:
        /*006c*/ 	.word	0x00000070


	//   ....[1]....
        /*0070*/ 	.word	0x00000390


	//----- nvinfo : EIATTR_CRS_STACK_SIZE
	.align		4
.L_83:
        /*0074*/ 	.byte	0x04, 0x1e
        /*0076*/ 	.short	(.L_85 - .L_84)
.L_84:
        /*0078*/ 	.word	0x00000000


	//----- nvinfo : EIATTR_CBANK_PARAM_SIZE
	.align		4
.L_85:
        /*007c*/ 	.byte	0x03, 0x19
        /*007e*/ 	.short	0x0020


	//----- nvinfo : EIATTR_PARAM_CBANK
	.align		4
        /*0080*/ 	.byte	0x04, 0x0a
        /*0082*/ 	.short	(.L_87 - .L_86)
	.align		4
.L_86:
        /*0084*/ 	.word	index@(.nv.constant0._Z11oddEvenSortPfiiPiS0_)
        /*0088*/ 	.short	0x0380
        /*008a*/ 	.short	0x0020


	//----- nvinfo : EIATTR_SW_WAR
	.align		4
.L_87:
        /*008c*/ 	.byte	0x04, 0x36
        /*008e*/ 	.short	(.L_89 - .L_88)
.L_88:
        /*0090*/ 	.word	0x00000008
.L_89:


//--------------------- .nv.info._Z22gpuHistogramFillSplitsPfiS_PiPjffi --------------------------
	.section	.nv.info._Z22gpuHistogramFillSplitsPfiS_PiPjffi,"",@"SHT_CUDA_INFO"
	.sectionflags	@""
	.align	4


	//----- nvinfo : EIATTR_CUDA_API_VERSION
	.align		4
        /*0000*/ 	.byte	0x04, 0x37
        /*0002*/ 	.short	(.L_91 - .L_90)
.L_90:
        /*0004*/ 	.word	0x00000082


	//----- nvinfo : EIATTR_KPARAM_INFO
	.align		4
.L_91:
        /*0008*/ 	.byte	0x04, 0x17
        /*000a*/ 	.short	(.L_93 - .L_92)
.L_92:
        /*000c*/ 	.word	0x00000000
        /*0010*/ 	.short	0x0007
        /*0012*/ 	.short	0x0030
        /*0014*/ 	.byte	0x00, 0xf0, 0x11, 0x00


	//----- nvinfo : EIATTR_KPARAM_INFO
	.align		4
.L_93:
        /*0018*/ 	.byte	0x04, 0x17
        /*001a*/ 	.short	(.L_95 - .L_94)
.L_94:
        /*001c*/ 	.word	0x00000000
        /*0020*/ 	.short	0x0006
        /*0022*/ 	.short	0x002c
        /*0024*/ 	.byte	0x00, 0xf0, 0x11, 0x00


	//----- nvinfo : EIATTR_KPARAM_INFO
	.align		4
.L_95:
        /*0028*/ 	.byte	0x04, 0x17
        /*002a*/ 	.short	(.L_97 - .L_96)
.L_96:
        /*002c*/ 	.word	0x00000000
        /*0030*/ 	.short	0x0005
        /*0032*/ 	.short	0x0028
        /*0034*/ 	.byte	0x00, 0xf0, 0x11, 0x00


	//----- nvinfo : EIATTR_KPARAM_INFO
	.align		4
.L_97:
        /*0038*/ 	.byte	0x04, 0x17
        /*003a*/ 	.short	(.L_99 - .L_98)
.L_98:
        /*003c*/ 	.word	0x00000000
        /*0040*/ 	.short	0x0004
        /*0042*/ 	.short	0x0020
        /*0044*/ 	.byte	0x00, 0xf5, 0x21, 0x00


	//----- nvinfo : EIATTR_KPARAM_INFO
	.align		4
.L_99:
        /*0048*/ 	.byte	0x04, 0x17
        /*004a*/ 	.short	(.L_101 - .L_100)
.L_100:
        /*004c*/ 	.word	0x00000000
        /*0050*/ 	.short	0x0003
        /*0052*/ 	.short	0x0018
        /*0054*/ 	.byte	0x00, 0xf5, 0x21, 0x00


	//----- nvinfo : EIATTR_KPARAM_INFO
	.align		4
.L_101:
        /*0058*/ 	.byte	0x04, 0x17
        /*005a*/ 	.short	(.L_103 - .L_102)
.L_102:
        /*005c*/ 	.word	0x00000000
        /*0060*/ 	.short	0x0002
        /*0062*/ 	.short	0x0010
        /*0064*/ 	.byte	0x00, 0xf5, 0x21, 0x00


	//----- nvinfo : EIATTR_KPARAM_INFO
	.align		4
.L_103:
        /*0068*/ 	.byte	0x04, 0x17
        /*006a*/ 	.short	(.L_105 - .L_104)
.L_104:
        /*006c*/ 	.word	0x00000000
        /*0070*/ 	.short	0x0001
        /*0072*/ 	.short	0x0008
        /*0074*/ 	.byte	0x00, 0xf0, 0x11, 0x00


	//----- nvinfo : EIATTR_KPARAM_INFO
	.align		4
.L_105:
        /*0078*/ 	.byte	0x04, 0x17
        /*007a*/ 	.short	(.L_107 - .L_106)
.L_106:
        /*007c*/ 	.word	0x00000000
        /*0080*/ 	.short	0x0000
        /*0082*/ 	.short	0x0000
        /*0084*/ 	.byte	0x00, 0xf5, 0x21, 0x00


	//----- nvinfo : EIATTR_SPARSE_MMA_MASK
	.align		4
.L_107:
        /*0088*/ 	.byte	0x03, 0x50
        /*008a*/ 	.short	0x0000


	//----- nvinfo : EIATTR_MAXREG_COUNT
	.align		4
        /*008c*/ 	.byte	0x03, 0x1b
        /*008e*/ 	.short	0x00ff


	//----- nvinfo : EIATTR_MERCURY_ISA_VERSION
	.align		4
        /*0090*/ 	.byte	0x03, 0x5f
        /*0092*/ 	.short	0x0101


	//----- nvinfo : EIATTR_VRC_CTA_INIT_COUNT
	.align		4
        /*0094*/ 	.byte	0x02, 0x4a
	.zero		1
	.zero		1


	//----- nvinfo : EIATTR_EXIT_INSTR_OFFSETS
	.align		4
        /*0098*/ 	.byte	0x04, 0x1c
        /*009a*/ 	.short	(.L_109 - .L_108)


	//   ....[0]....
.L_108:
        /*009c*/ 	.word	0x00000090


	//   ....[1]....
        /*00a0*/ 	.word	0x000005b0


	//   ....[2]....
        /*00a4*/ 	.word	0x00000c80


	//----- nvinfo : EIATTR_CRS_STACK_SIZE
	.align		4
.L_109:
        /*00a8*/ 	.byte	0x04, 0x1e
        /*00aa*/ 	.short	(.L_111 - .L_110)
.L_110:
        /*00ac*/ 	.word	0x00000000


	//----- nvinfo : EIATTR_CBANK_PARAM_SIZE
	.align		4
.L_111:
        /*00b0*/ 	.byte	0x03, 0x19
        /*00b2*/ 	.short	0x0034


	//----- nvinfo : EIATTR_PARAM_CBANK
	.align		4
        /*00b4*/ 	.byte	0x04, 0x0a
        /*00b6*/ 	.short	(.L_113 - .L_112)
	.align		4
.L_112:
        /*00b8*/ 	.word	index@(.nv.constant0._Z22gpuHistogramFillSplitsPfiS_PiPjffi)
        /*00bc*/ 	.short	0x0380
        /*00be*/ 	.short	0x0034


	//----- nvinfo : EIATTR_SW_WAR
	.align		4
.L_113:
        /*00c0*/ 	.byte	0x04, 0x36
        /*00c2*/ 	.short	(.L_115 - .L_114)
.L_114:
        /*00c4*/ 	.word	0x00000008
.L_115:


//--------------------- .nv.info._Z32gpuHistogramCalculateSplitsSizesPfiPiffi --------------------------
	.section	.nv.info._Z32gpuHistogramCalculateSplitsSizesPfiPiffi,"",@"SHT_CUDA_INFO"
	.sectionflags	@""
	.align	4


	//----- nvinfo : EIATTR_CUDA_API_VERSION
	.align		4
        /*0000*/ 	.byte	0x04, 0x37
        /*0002*/ 	.short	(.L_117 - .L_116)
.L_116:
        /*0004*/ 	.word	0x00000082


	//----- nvinfo : EIATTR_KPARAM_INFO
	.align		4
.L_117:
        /*0008*/ 	.byte	0x04, 0x17
        /*000a*/ 	.short	(.L_119 - .L_118)
.L_118:
        /*000c*/ 	.word	0x00000000
        /*0010*/ 	.short	0x0005
        /*0012*/ 	.short	0x0020
        /*0014*/ 	.byte	0x00, 0xf0, 0x11, 0x00


	//----- nvinfo : EIATTR_KPARAM_INFO
	.align		4
.L_119:
        /*0018*/ 	.byte	0x04, 0x17
        /*001a*/ 	.short	(.L_121 - .L_120)
.L_120:
        /*001c*/ 	.word	0x00000000
        /*0020*/ 	.short	0x0004
        /*0022*/ 	.short	0x001c
        /*0024*/ 	.byte	0x00, 0xf0, 0x11, 0x00


	//----- nvinfo : EIATTR_KPARAM_INFO
	.align		4
.L_121:
        /*0028*/ 	.byte	0x04, 0x17
        /*002a*/ 	.short	(.L_123 - .L_122)
.L_122:
        /*002c*/ 	.word	0x00000000
        /*0030*/ 	.short	0x0003
        /*0032*/ 	.short	0x0018
        /*0034*/ 	.byte	0x00, 0xf0, 0x11, 0x00


	//----- nvinfo : EIATTR_KPARAM_INFO
	.align		4
.L_123:
        /*0038*/ 	.byte	0x04, 0x17
        /*003a*/ 	.short	(.L_125 - .L_124)
.L_124:
        /*003c*/ 	.word	0x00000000
        /*0040*/ 	.short	0x0002
        /*0042*/ 	.short	0x0010
        /*0044*/ 	.byte	0x00, 0xf5, 0x21, 0x00


	//----- nvinfo : EIATTR_KPARAM_INFO
	.align		4
.L_125:
        /*0048*/ 	.byte	0x04, 0x17
        /*004a*/ 	.short	(.L_127 - .L_126)
.L_126:
        /*004c*/ 	.word	0x00000000
        /*0050*/ 	.short	0x0001
        /*0052*/ 	.short	0x0008
        /*0054*/ 	.byte	0x00, 0xf0, 0x11, 0x00


	//----- nvinfo : EIATTR_KPARAM_INFO
	.align		4
.L_127:
        /*0058*/ 	.byte	0x04, 0x17
        /*005a*/ 	.short	(.L_129 - .L_128)
.L_128:
        /*005c*/ 	.word	0x00000000
        /*0060*/ 	.short	0x0000
        /*0062*/ 	.short	0x0000
        /*0064*/ 	.byte	0x00, 0xf5, 0x21, 0x00


	//----- nvinfo : EIATTR_SPARSE_MMA_MASK
	.align		4
.L_129:
        /*0068*/ 	.byte	0x03, 0x50
        /*006a*/ 	.short	0x0000


	//----- nvinfo : EIATTR_MAXREG_COUNT
	.align		4
        /*006c*/ 	.byte	0x03, 0x1b
        /*006e*/ 	.short	0x00ff


	//----- nvinfo : EIATTR_MERCURY_ISA_VERSION
	.align		4
        /*0070*/ 	.byte	0x03, 0x5f
        /*0072*/ 	.short	0x0101


	//----- nvinfo : EIATTR_VRC_CTA_INIT_COUNT
	.align		4
        /*0074*/ 	.byte	0x02, 0x4a
	.zero		1
	.zero		1


	//----- nvinfo : EIATTR_EXIT_INSTR_OFFSETS
	.align		4
        /*0078*/ 	.byte	0x04, 0x1c
        /*007a*/ 	.short	(.L_131 - .L_130)


	//   ....[0]....
.L_130:
        /*007c*/ 	.word	0x00000090


	//   ....[1]....
        /*0080*/ 	.word	0x00000520


	//   ....[2]....
        /*0084*/ 	.word	0x00000af0


	//----- nvinfo : EIATTR_CRS_STACK_SIZE
	.align		4
.L_131:
        /*0088*/ 	.byte	0x04, 0x1e
        /*008a*/ 	.short	(.L_133 - .L_132)
.L_132:
        /*008c*/ 	.word	0x00000000


	//----- nvinfo : EIATTR_CBANK_PARAM_SIZE
	.align		4
.L_133:
        /*0090*/ 	.byte	0x03, 0x19
        /*0092*/ 	.short	0x0024


	//----- nvinfo : EIATTR_PARAM_CBANK
	.align		4
        /*0094*/ 	.byte	0x04, 0x0a
        /*0096*/ 	.short	(.L_135 - .L_134)
	.align		4
.L_134:
        /*0098*/ 	.word	index@(.nv.constant0._Z32gpuHistogramCalculateSplitsSizesPfiPiffi)
        /*009c*/ 	.short	0x0380
        /*009e*/ 	.short	0x0024


	//----- nvinfo : EIATTR_SW_WAR
	.align		4
.L_135:
        /*00a0*/ 	.byte	0x04, 0x36
        /*00a2*/ 	.short	(.L_137 - .L_136)
.L_136:
        /*00a4*/ 	.word	0x00000008
.L_137:


//--------------------- .nv.info._Z14scanDistributePiiS_ --------------------------
	.section	.nv.info._Z14scanDistributePiiS_,"",@"SHT_CUDA_INFO"
	.sectionflags	@""
	.align	4


	//----- nvinfo : EIATTR_CUDA_API_VERSION
	.align		4
        /*0000*/ 	.byte	0x04, 0x37
        /*0002*/ 	.short	(.L_139 - .L_138)
.L_138:
        /*0004*/ 	.word	0x00000082


	//----- nvinfo : EIATTR_KPARAM_INFO
	.align		4
.L_139:
        /*0008*/ 	.byte	0x04, 0x17
        /*000a*/ 	.short	(.L_141 - .L_140)
.L_140:
        /*000c*/ 	.word	0x00000000
        /*0010*/ 	.short	0x0002
        /*0012*/ 	.short	0x0010
        /*0014*/ 	.byte	0x00, 0xf5, 0x21, 0x00


	//----- nvinfo : EIATTR_KPARAM_INFO
	.align		4
.L_141:
        /*0018*/ 	.byte	0x04, 0x17
        /*001a*/ 	.short	(.L_143 - .L_142)
.L_142:
        /*001c*/ 	.word	0x00000000
        /*0020*/ 	.short	0x0001
        /*0022*/ 	.short	0x0008
        /*0024*/ 	.byte	0x00, 0xf0, 0x11, 0x00


	//----- nvinfo : EIATTR_KPARAM_INFO
	.align		4
.L_143:
        /*0028*/ 	.byte	0x04, 0x17
        /*002a*/ 	.short	(.L_145 - .L_144)
.L_144:
        /*002c*/ 	.word	0x00000000
        /*0030*/ 	.short	0x0000
        /*0032*/ 	.short	0x0000
        /*0034*/ 	.byte	0x00, 0xf5, 0x21, 0x00


	//----- nvinfo : EIATTR_SPARSE_MMA_MASK
	.align		4
.L_145:
        /*0038*/ 	.byte	0x03, 0x50
        /*003a*/ 	.short	0x0000


	//----- nvinfo : EIATTR_MAXREG_COUNT
	.align		4
        /*003c*/ 	.byte	0x03, 0x1b
        /*003e*/ 	.short	0x00ff


	//----- nvinfo : EIATTR_MERCURY_ISA_VERSION
	.align		4
        /*0040*/ 	.byte	0x03, 0x5f
        /*0042*/ 	.short	0x0101


	//----- nvinfo : EIATTR_VRC_CTA_INIT_COUNT
	.align		4
        /*0044*/ 	.byte	0x02, 0x4a
	.zero		1
	.zero		1


	//----- nvinfo : EIATTR_EXIT_INSTR_OFFSETS
	.align		4
        /*0048*/ 	.byte	0x04, 0x1c
        /*004a*/ 	.short	(.L_147 - .L_146)


	//   ....[0]....
.L_146:
        /*004c*/ 	.word	0x00000070


	//   ....[1]....
        /*0050*/ 	.word	0x00000110


	//----- nvinfo : EIATTR_CBANK_PARAM_SIZE
	.align		4
.L_147:
        /*0054*/ 	.byte	0x03, 0x19
        /*0056*/ 	.short	0x0018


	//----- nvinfo : EIATTR_PARAM_CBANK
	.align		4
        /*0058*/ 	.byte	0x04, 0x0a
        /*005a*/ 	.short	(.L_149 - .L_148)
	.align		4
.L_148:
        /*005c*/ 	.word	index@(.nv.constant0._Z14scanDistributePiiS_)
        /*0060*/ 	.short	0x0380
        /*0062*/ 	.short	0x0018


	//----- nvinfo : EIATTR_SW_WAR
	.align		4
.L_149:
        /*0064*/ 	.byte	0x04, 0x36
        /*0066*/ 	.short	(.L_151 - .L_150)
.L_150:
        /*0068*/ 	.word	0x00000008
.L_151:


//--------------------- .nv.info._Z5scan3PiiS_S_  --------------------------
	.section	.nv.info._Z5scan3PiiS_S_,"",@"SHT_CUDA_INFO"
	.sectionflags	@""
	.align	4


	//----- nvinfo : EIATTR_CUDA_API_VERSION
	.align		4
        /*0000*/ 	.byte	0x04, 0x37
        /*0002*/ 	.short	(.L_153 - .L_152)
.L_152:
        /*0004*/ 	.word	0x00000082


	//----- nvinfo : EIATTR_KPARAM_INFO
	.align		4
.L_153:
        /*0008*/ 	.byte	0x04, 0x17
        /*000a*/ 	.short	(.L_155 - .L_154)
.L_154:
        /*000c*/ 	.word	0x00000000
        /*0010*/ 	.short	0x0003
        /*0012*/ 	.short	0x0018
        /*0014*/ 	.byte	0x00, 0xf5, 0x21, 0x00


	//----- nvinfo : EIATTR_KPARAM_INFO
	.align		4
.L_155:
        /*0018*/ 	.byte	0x04, 0x17
        /*001a*/ 	.short	(.L_157 - .L_156)
.L_156:
        /*001c*/ 	.word	0x00000000
        /*0020*/ 	.short	0x0002
        /*0022*/ 	.short	0x0010
        /*0024*/ 	.byte	0x00, 0xf5, 0x21, 0x00


	//----- nvinfo : EIATTR_KPARAM_INFO
	.align		4
.L_157:
        /*0028*/ 	.byte	0x04, 0x17
        /*002a*/ 	.short	(.L_159 - .L_158)
.L_158:
        /*002c*/ 	.word	0x00000000
        /*0030*/ 	.short	0x0001
        /*0032*/ 	.short	0x0008
        /*0034*/ 	.byte	0x00, 0xf0, 0x11, 0x00


	//----- nvinfo : EIATTR_KPARAM_INFO
	.align		4
.L_159:
        /*0038*/ 	.byte	0x04, 0x17
        /*003a*/ 	.short	(.L_161 - .L_160)
.L_160:
        /*003c*/ 	.word	0x00000000
        /*0040*/ 	.short	0x0000
        /*0042*/ 	.short	0x0000
        /*0044*/ 	.byte	0x00, 0xf5, 0x21, 0x00


	//----- nvinfo : EIATTR_SPARSE_MMA_MASK
	.align		4
.L_161:
        /*0048*/ 	.byte	0x03, 0x50
        /*004a*/ 	.short	0x0000


	//----- nvinfo : EIATTR_MAXREG_COUNT
	.align		4
        /*004c*/ 	.byte	0x03, 0x1b
        /*004e*/ 	.short	0x00ff


	//----- nvinfo : EIATTR_NUM_BARRIERS
	.align		4
        /*0050*/ 	.byte	0x02, 0x4c
        /*0052*/ 	.byte	0x01
	.zero		1


	//----- nvinfo : EIATTR_MERCURY_ISA_VERSION
	.align		4
        /*0054*/ 	.byte	0x03, 0x5f
        /*0056*/ 	.short	0x0101


	//----- nvinfo : EIATTR_VRC_CTA_INIT_COUNT
	.align		4
        /*0058*/ 	.byte	0x02, 0x4a
	.zero		1
	.zero		1


	//----- nvinfo : EIATTR_EXIT_INSTR_OFFSETS
	.align		4
        /*005c*/ 	.byte	0x04, 0x1c
        /*005e*/ 	.short	(.L_163 - .L_162)


	//   ....[0]....
.L_162:
        /*0060*/ 	.word	0x00001500


	//   ....[1]....
        /*0064*/ 	.word	0x00001530


	//----- nvinfo : EIATTR_CRS_STACK_SIZE
	.align		4
.L_163:
        /*0068*/ 	.byte	0x04, 0x1e
        /*006a*/ 	.short	(.L_165 - .L_164)
.L_164:
        /*006c*/ 	.word	0x00000000


	//----- nvinfo : EIATTR_CBANK_PARAM_SIZE
	.align		4
.L_165:
        /*0070*/ 	.byte	0x03, 0x19
        /*0072*/ 	.short	0x0020


	//----- nvinfo : EIATTR_PARAM_CBANK
	.align		4
        /*0074*/ 	.byte	0x04, 0x0a
        /*0076*/ 	.short	(.L_167 - .L_166)
	.align		4
.L_166:
        /*0078*/ 	.word	index@(.nv.constant0._Z5scan3PiiS_S_)
        /*007c*/ 	.short	0x0380
        /*007e*/ 	.short	0x0020


	//----- nvinfo : EIATTR_SW_WAR
	.align		4
.L_167:
        /*0080*/ 	.byte	0x04, 0x36
        /*0082*/ 	.short	(.L_169 - .L_168)
.L_168:
        /*0084*/ 	.word	0x00000008
.L_169:


//--------------------- .nv.info._Z17gpuReduceMinFloatPfiS_ --------------------------
	.section	.nv.info._Z17gpuReduceMinFloatPfiS_,"",@"SHT_CUDA_INFO"
	.sectionflags	@""
	.align	4


	//----- nvinfo : EIATTR_CUDA_API_VERSION
	.align		4
        /*0000*/ 	.byte	0x04, 0x37
        /*0002*/ 	.short	(.L_171 - .L_170)
.L_170:
        /*0004*/ 	.word	0x00000082


	//----- nvinfo : EIATTR_KPARAM_INFO
	.align		4
.L_171:
        /*0008*/ 	.byte	0x04, 0x17
        /*000a*/ 	.short	(.L_173 - .L_172)
.L_172:
        /*000c*/ 	.word	0x00000000
        /*0010*/ 	.short	0x0002
        /*0012*/ 	.short	0x0010
        /*0014*/ 	.byte	0x00, 0xf5, 0x21, 0x00


	//----- nvinfo : EIATTR_KPARAM_INFO
	.align		4
.L_173:
        /*0018*/ 	.byte	0x04, 0x17
        /*001a*/ 	.short	(.L_175 - .L_174)
.L_174:
        /*001c*/ 	.word	0x00000000
        /*0020*/ 	.short	0x0001
        /*0022*/ 	.short	0x0008
        /*0024*/ 	.byte	0x00, 0xf0, 0x11, 0x00


	//----- nvinfo : EIATTR_KPARAM_INFO
	.align		4
.L_175:
        /*0028*/ 	.byte	0x04, 0x17
        /*002a*/ 	.short	(.L_177 - .L_176)
.L_176:
        /*002c*/ 	.word	0x00000000
        /*0030*/ 	.short	0x0000
        /*0032*/ 	.short	0x0000
        /*0034*/ 	.byte	0x00, 0xf5, 0x21, 0x00


	//----- nvinfo : EIATTR_SPARSE_MMA_MASK
	.align		4
.L_177:
        /*0038*/ 	.byte	0x03, 0x50
        /*003a*/ 	.short	0x0000


	//----- nvinfo : EIATTR_MAXREG_COUNT
	.align		4
        /*003c*/ 	.byte	0x03, 0x1b
        /*003e*/ 	.short	0x00ff


	//----- nvinfo : EIATTR_NUM_BARRIERS
	.align		4
        /*0040*/ 	.byte	0x02, 0x4c
        /*0042*/ 	.byte	0x01
	.zero		1


	//----- nvinfo : EIATTR_MERCURY_ISA_VERSION
	.align		4
        /*0044*/ 	.byte	0x03, 0x5f
        /*0046*/ 	.short	0x0101


	//----- nvinfo : EIATTR_VRC_CTA_INIT_COUNT
	.align		4
        /*0048*/ 	.byte	0x02, 0x4a
	.zero		1
	.zero		1


	//----- nvinfo : EIATTR_EXIT_INSTR_OFFSETS
	.align		4
        /*004c*/ 	.byte	0x04, 0x1c
        /*004e*/ 	.short	(.L_179 - .L_178)


	//   ....[0]....
.L_178:
        /*0050*/ 	.word	0x00000310


	//   ....[1]....
        /*0054*/ 	.word	0x00000390


	//----- nvinfo : EIATTR_CRS_STACK_SIZE
	.align		4
.L_179:
        /*0058*/ 	.byte	0x04, 0x1e
        /*005a*/ 	.short	(.L_181 - .L_180)
.L_180:
        /*005c*/ 	.word	0x00000000


	//----- nvinfo : EIATTR_CBANK_PARAM_SIZE
	.align		4
.L_181:
        /*0060*/ 	.byte	0x03, 0x19
        /*0062*/ 	.short	0x0018


	//----- nvinfo : EIATTR_PARAM_CBANK
	.align		4
        /*0064*/ 	.byte	0x04, 0x0a
        /*0066*/ 	.short	(.L_183 - .L_182)
	.align		4
.L_182:
        /*0068*/ 	.word	index@(.nv.constant0._Z17gpuReduceMinFloatPfiS_)
        /*006c*/ 	.short	0x0380
        /*006e*/ 	.short	0x0018


	//----- nvinfo : EIATTR_SW_WAR
	.align		4
.L_183:
        /*0070*/ 	.byte	0x04, 0x36
        /*0072*/ 	.short	(.L_185 - .L_184)
.L_184:
        /*0074*/ 	.word	0x00000008
.L_185:


//--------------------- .nv.info._Z17gpuReduceMaxFloatPfiS_ --------------------------
	.section	.nv.info._Z17gpuReduceMaxFloatPfiS_,"",@"SHT_CUDA_INFO"
	.sectionflags	@""
	.align	4


	//----- nvinfo : EIATTR_CUDA_API_VERSION
	.align		4
        /*0000*/ 	.byte	0x04, 0x37
        /*0002*/ 	.short	(.L_187 - .L_186)
.L_186:
        /*0004*/ 	.word	0x00000082


	//----- nvinfo : EIATTR_KPARAM_INFO
	.align		4
.L_187:
        /*0008*/ 	.byte	0x04, 0x17
        /*000a*/ 	.short	(.L_189 - .L_188)
.L_188:
        /*000c*/ 	.word	0x00000000
        /*0010*/ 	.short	0x0002
        /*0012*/ 	.short	0x0010
        /*0014*/ 	.byte	0x00, 0xf5, 0x21, 0x00


	//----- nvinfo : EIATTR_KPARAM_INFO
	.align		4
.L_189:
        /*0018*/ 	.byte	0x04, 0x17
        /*001a*/ 	.short	(.L_191 - .L_190)
.L_190:
        /*001c*/ 	.word	0x00000000
        /*0020*/ 	.short	0x0001
        /*0022*/ 	.short	0x0008
        /*0024*/ 	.byte	0x00, 0xf0, 0x11, 0x00


	//----- nvinfo : EIATTR_KPARAM_INFO
	.align		4
.L_191:
        /*0028*/ 	.byte	0x04, 0x17
        /*002a*/ 	.short	(.L_193 - .L_192)
.L_192:
        /*002c*/ 	.word	0x00000000
        /*0030*/ 	.short	0x0000
        /*0032*/ 	.short	0x0000
        /*0034*/ 	.byte	0x00, 0xf5, 0x21, 0x00


	//----- nvinfo : EIATTR_SPARSE_MMA_MASK
	.align		4
.L_193:
        /*0038*/ 	.byte	0x03, 0x50
        /*003a*/ 	.short	0x0000


	//----- nvinfo : EIATTR_MAXREG_COUNT
	.align		4
        /*003c*/ 	.byte	0x03, 0x1b
        /*003e*/ 	.short	0x00ff


	//----- nvinfo : EIATTR_NUM_BARRIERS
	.align		4
        /*0040*/ 	.byte	0x02, 0x4c
        /*0042*/ 	.byte	0x01
	.zero		1


	//----- nvinfo : EIATTR_MERCURY_ISA_VERSION
	.align		4
        /*0044*/ 	.byte	0x03, 0x5f
        /*0046*/ 	.short	0x0101


	//----- nvinfo : EIATTR_VRC_CTA_INIT_COUNT
	.align		4
        /*0048*/ 	.byte	0x02, 0x4a
	.zero		1
	.zero		1


	//----- nvinfo : EIATTR_EXIT_INSTR_OFFSETS
	.align		4
        /*004c*/ 	.byte	0x04, 0x1c
        /*004e*/ 	.short	(.L_195 - .L_194)


	//   ....[0]....
.L_194:
        /*0050*/ 	.word	0x00000310


	//   ....[1]....
        /*0054*/ 	.word	0x00000390


	//----- nvinfo : EIATTR_CRS_STACK_SIZE
	.align		4
.L_195:
        /*0058*/ 	.byte	0x04, 0x1e
        /*005a*/ 	.short	(.L_197 - .L_196)
.L_196:
        /*005c*/ 	.word	0x00000000


	//----- nvinfo : EIATTR_CBANK_PARAM_SIZE
	.align		4
.L_197:
        /*0060*/ 	.byte	0x03, 0x19
        /*0062*/ 	.short	0x0018


	//----- nvinfo : EIATTR_PARAM_CBANK
	.align		4
        /*0064*/ 	.byte	0x04, 0x0a
        /*0066*/ 	.short	(.L_199 - .L_198)
	.align		4
.L_198:
        /*0068*/ 	.word	index@(.nv.constant0._Z17gpuReduceMaxFloatPfiS_)
        /*006c*/ 	.short	0x0380
        /*006e*/ 	.short	0x0018


	//----- nvinfo : EIATTR_SW_WAR
	.align		4
.L_199:
        /*0070*/ 	.byte	0x04, 0x36
        /*0072*/ 	.short	(.L_201 - .L_200)
.L_200:
        /*0074*/ 	.word	0x00000008
.L_201:


//--------------------- .nv.callgraph             --------------------------
	.section	.nv.callgraph,"",@"SHT_CUDA_CALLGRAPH"
	.align	4
	.sectionentsize	8
	.align		4
        /*0000*/ 	.word	0x00000000
	.align		4
        /*0004*/ 	.word	0xffffffff
	.align		4
        /*0008*/ 	.word	0x00000000
	.align		4
        /*000c*/ 	.word	0xfffffffe
	.align		4
        /*0010*/ 	.word	0x00000000
	.align		4
        /*0014*/ 	.word	0xfffffffd
	.align		4
        /*0018*/ 	.word	0x00000000
	.align		4
        /*001c*/ 	.word	0xfffffffc


//--------------------- .text._Z14gpuOddEvenSortPfiPiS0_ --------------------------
	.section	.text._Z14gpuOddEvenSortPfiPiS0_,"ax",@progbits
	.align	128
        .global         _Z14gpuOddEvenSortPfiPiS0_
        .type           _Z14gpuOddEvenSortPfiPiS0_,@function
        .size           _Z14gpuOddEvenSortPfiPiS0_,(.L_x_125 - _Z14gpuOddEvenSortPfiPiS0_)
        .other          _Z14gpuOddEvenSortPfiPiS0_,@"STO_CUDA_ENTRY STV_DEFAULT"
_Z14gpuOddEvenSortPfiPiS0_:
.text._Z14gpuOddEvenSortPfiPiS0_:
[----:B------:R-:W-:Y:S01]  /*0000*/  LDC R1, c[0x0][0x37c] ;  /* 0x0000df00ff017b82 */ /* 0x000fe20000000800 */
[----:B------:R-:W0:Y:S07]  /*0010*/  S2R R7, SR_CTAID.X ;  /* 0x0000000000077919 */ /* 0x000e2e0000002500 */
[----:B------:R-:W0:Y:S01]  /*0020*/  LDC.64 R2, c[0x0][0x398] ;  /* 0x0000e600ff027b82 */ /* 0x000e220000000a00 */
[----:B------:R-:W1:Y:S01]  /*0030*/  LDCU.64 UR6, c[0x0][0x358] ;  /* 0x00006b00ff0677ac */ /* 0x000e620008000a00 */
[----:B0-----:R-:W-:-:S05]  /*0040*/  IMAD.WIDE.U32 R2, R7, 0x4, R2 ;  /* 0x0000000407027825 */ /* 0x001fca00078e0002 */
[----:B-1----:R-:W2:Y:S02]  /*0050*/  LDG.E R5, desc[UR6][R2.64] ;  /* 0x0000000602057981 */ /* 0x002ea4000c1e1900 */
[----:B--2---:R-:W-:-:S13]  /*0060*/  ISETP.NE.AND P0, PT, R5, -0x1, PT ;  /* 0xffffffff0500780c */ /* 0x004fda0003f05270 */
[----:B------:R-:W-:Y:S05]  /*0070*/  @!P0 EXIT ;  /* 0x000000000000894d */ /* 0x000fea0003800000 */
[----:B------:R-:W0:Y:S01]  /*0080*/  S2R R12, SR_TID.X ;  /* 0x00000000000c7919 */ /* 0x000e220000002100 */
[----:B------:R-:W1:Y:S01]  /*0090*/  S2UR UR5, SR_CgaCtaId ;  /* 0x00000000000579c3 */ /* 0x000e620000008800 */
[----:B------:R-:W-:Y:S01]  /*00a0*/  UMOV UR4, 0x400 ;  /* 0x0000040000047882 */ /* 0x000fe20000000000 */
[----:B------:R-:W-:Y:S02]  /*00b0*/  IMAD.MOV.U32 R14, RZ, RZ, 0x7f7fffff ;  /* 0x7f7fffffff0e7424 */ /* 0x000fe400078e00ff */
[----:B------:R-:W-:-:S04]  /*00c0*/  IMAD.MOV.U32 R15, RZ, RZ, 0x7f7fffff ;  /* 0x7f7fffffff0f7424 */ /* 0x000fc800078e00ff */
[----:B------:R-:W2:Y:S01]  /*00d0*/  LDC.64 R2, c[0x0][0x390] ;  /* 0x0000e400ff027b82 */ /* 0x000ea20000000a00 */
[----:B-1----:R-:W-:-:S06]  /*00e0*/  ULEA UR4, UR5, UR4, 0x18 ;  /* 0x0000000405047291 */ /* 0x002fcc000f8ec0ff */
[----:B0-----:R-:W-:Y:S01]  /*00f0*/  LEA R4, R12, UR4, 0x3 ;  /* 0x000000040c047c11 */ /* 0x001fe2000f8e18ff */
[----:B--2---:R-:W-:-:S04]  /*0100*/  IMAD.WIDE.U32 R2, R7, 0x4, R2 ;  /* 0x0000000407027825 */ /* 0x004fc800078e0002 */
[----:B------:R0:W-:Y:S01]  /*0110*/  STS.64 [R4], R14 ;  /* 0x0000000e04007388 */ /* 0x0001e20000000a00 */
[----:B------:R-:W-:Y:S06]  /*0120*/  BAR.SYNC.DEFER_BLOCKING 0x0 ;  /* 0x0000000000007b1d */ /* 0x000fec0000010000 */
[----:B------:R-:W2:Y:S01]  /*0130*/  LDG.E R7, desc[UR6][R2.64] ;  /* 0x0000000602077981 */ /* 0x000ea2000c1e1900 */
[----:B------:R-:W-:-:S04]  /*0140*/  IMAD.SHL.U32 R0, R12, 0x2, RZ ;  /* 0x000000020c007824 */ /* 0x000fc800078e00ff */
[C---:B------:R-:W-:Y:S01]  /*0150*/  VIADD R6, R0.reuse, 0x1 ;  /* 0x0000000100067836 */ /* 0x040fe20000000000 */
[----:B------:R-:W-:-:S04]  /*0160*/  ISETP.GE.AND P1, PT, R0, R5, PT ;  /* 0x000000050000720c */ /* 0x000fc80003f26270 */
[----:B------:R-:W-:-:S09]  /*0170*/  ISETP.GE.AND P0, PT, R6, R5, PT ;  /* 0x000000050600720c */ /* 0x000fd20003f06270 */
[----:B------:R-:W1:Y:S08]  /*0180*/  @!P1 LDC.64 R8, c[0x0][0x380] ;  /* 0x0000e000ff089b82 */ /* 0x000e700000000a00 */
[----:B------:R-:W3:Y:S01]  /*0190*/  @!P0 LDC.64 R16, c[0x0][0x380] ;  /* 0x0000e000ff108b82 */ /* 0x000ee20000000a00 */
[C---:B--2---:R-:W-:Y:S01]  /*01a0*/  @!P0 IADD3 R13, P2, PT, R0.reuse, R7, RZ ;  /* 0x00000007000d8210 */ /* 0x044fe20007f5e0ff */
[----:B------:R-:W-:-:S03]  /*01b0*/  @!P1 IMAD.IADD R11, R0, 0x1, R7 ;  /* 0x00000001000b9824 */ /* 0x000fc600078e0207 */
[----:B0-----:R-:W-:Y:S01]  /*01c0*/  @!P0 LEA.HI.X.SX32 R14, R7, RZ, 0x1, P2 ;  /* 0x000000ff070e8211 */ /* 0x001fe200010f0eff */
[----:B-1----:R-:W-:Y:S01]  /*01d0*/  @!P1 IMAD.WIDE R8, R11, 0x4, R8 ;  /* 0x000000040b089825 */ /* 0x002fe200078e0208 */
[----:B---3--:R-:W-:-:S04]  /*01e0*/  @!P0 LEA R10, P2, R13, R16, 0x2 ;  /* 0x000000100d0a8211 */ /* 0x008fc800078410ff */
[----:B------:R-:W-:Y:S01]  /*01f0*/  @!P0 LEA.HI.X R11, R13, R17, R14, 0x2, P2 ;  /* 0x000000110d0b8211 */ /* 0x000fe200010f140e */
[----:B------:R-:W2:Y:S05]  /*0200*/  @!P1 LDG.E R9, desc[UR6][R8.64] ;  /* 0x0000000608099981 */ /* 0x000eaa000c1e1900 */
[----:B------:R-:W3:Y:S01]  /*0210*/  @!P0 LDG.E R11, desc[UR6][R10.64+0x4] ;  /* 0x000004060a0b8981 */ /* 0x000ee2000c1e1900 */
[----:B------:R-:W0:Y:S02]  /*0220*/  LDCU UR5, c[0x0][0x360] ;  /* 0x00006c00ff0577ac */ /* 0x000e240008000800 */
[----:B0-----:R-:W-:Y:S02]  /*0230*/  UISETP.GE.U32.AND UP0, UPT, UR5, 0x4, UPT ;  /* 0x000000040500788c */ /* 0x001fe4000bf06070 */
[----:B------:R-:W-:Y:S01]  /*0240*/  ULOP3.LUT UR4, UR5, 0x3, URZ, 0xc0, !UPT ;  /* 0x0000000305047892 */ /* 0x000fe2000f8ec0ff */
[----:B--2---:R0:W-:Y:S04]  /*0250*/  @!P1 STS [R4], R9 ;  /* 0x0000000904009388 */ /* 0x0041e80000000800 */
[----:B---3--:R0:W-:Y:S01]  /*0260*/  @!P0 STS [R4+0x4], R11 ;  /* 0x0000040b04008388 */ /* 0x0081e20000000800 */
[----:B------:R-:W-:Y:S06]  /*0270*/  BAR.SYNC.DEFER_BLOCKING 0x0 ;  /* 0x0000000000007b1d */ /* 0x000fec0000010000 */
[----:B------:R-:W-:Y:S05]  /*0280*/  BRA.U !UP0, `(.L_x_0) ;  /* 0x00000005080c7547 */ /* 0x000fea000b800000 */
[----:B------:R-:W-:Y:S01]  /*0290*/  ULOP3.LUT UR5, UR5, 0xfffffffc, URZ, 0xc0, !UPT ;  /* 0xfffffffc05057892 */ /* 0x000fe2000f8ec0ff */
[----:B------:R-:W-:-:S03]  /*02a0*/  ISETP.GT.U32.AND P0, PT, R12, 0x1fe, PT ;  /* 0x000001fe0c00780c */ /* 0x000fc60003f04070 */
[----:B------:R-:W-:-:S12]  /*02b0*/  UIADD3 UR5, UPT, UPT, -UR5, URZ, URZ ;  /* 0x000000ff05057290 */ /* 0x000fd8000fffe1ff */
.L_x_9:
[----:B------:R-:W-:Y:S01]  /*02c0*/  UIADD3 UR5, UPT, UPT, UR5, 0x4, URZ ;  /* 0x0000000405057890 */ /* 0x000fe2000fffe0ff */
[----:B------:R-:W-:Y:S03]  /*02d0*/  BSSY.RECONVERGENT B0, `(.L_x_1) ;  /* 0x0000008000007945 */ /* 0x000fe60003800200 */
[----:B------:R-:W-:Y:S01]  /*02e0*/  UISETP.NE.AND UP0, UPT, UR5, URZ, UPT ;  /* 0x000000ff0500728c */ /* 0x000fe2000bf05270 */
[----:B-1----:R-:W-:Y:S10]  /*02f0*/  @P0 BRA `(.L_x_2) ;  /* 0x0000000000140947 */ /* 0x002ff40003800000 */
[----:B------:R-:W-:Y:S04]  /*0300*/  LDS R7, [R4+0x4] ;  /* 0x0000040004077984 */ /* 0x000fe80000000800 */
[----:B------:R-:W1:Y:S02]  /*0310*/  LDS R8, [R4+0x8] ;  /* 0x0000080004087984 */ /* 0x000e640000000800 */
[----:B-1----:R-:W-:-:S13]  /*0320*/  FSETP.GT.AND P0, PT, R7, R8, PT ;  /* 0x000000080700720b */ /* 0x002fda0003f04000 */
[----:B------:R1:W-:Y:S04]  /*0330*/  @P0 STS [R4+0x4], R8 ;  /* 0x0000040804000388 */ /* 0x0003e80000000800 */
[----:B------:R1:W-:Y:S02]  /*0340*/  @P0 STS [R4+0x8], R7 ;  /* 0x0000080704000388 */ /* 0x0003e40000000800 */
.L_x_2:
[----:B------:R-:W-:Y:S05]  /*0350*/  BSYNC.RECONVERGENT B0 ;  /* 0x0000000000007941 */ /* 0x000fea0003800200 */
.L_x_1:
[----:B------:R-:W-:Y:S01]  /*0360*/  BAR.SYNC.DEFER_BLOCKING 0x0 ;  /* 0x0000000000007b1d */ /* 0x000fe20000010000 */
[----:B------:R-:W-:-:S05]  /*0370*/  ISETP.GT.U32.AND P0, PT, R12, 0x1fe, PT ;  /* 0x000001fe0c00780c */ /* 0x000fca0003f04070 */
[----:B------:R-:W-:Y:S01]  /*0380*/  BSSY.RECONVERGENT B0, `(.L_x_3) ;  /* 0x000000d000007945 */ /* 0x000fe20003800200 */
[----:B01----:R-:W0:Y:S02]  /*0390*/  LDS.64 R8, [R4] ;  /* 0x0000000004087984 */ /* 0x003e240000000a00 */
[----:B0-----:R-:W-:Y:S01]  /*03a0*/  FSETP.GT.AND P1, PT, R8, R9, PT ;  /* 0x000000090800720b */ /* 0x001fe20003f24000 */
[----:B------:R-:W-:Y:S02]  /*03b0*/  IMAD.MOV.U32 R10, RZ, RZ, R9 ;  /* 0x000000ffff0a7224 */ /* 0x000fe400078e0009 */
[----:B------:R-:W-:-:S10]  /*03c0*/  IMAD.MOV.U32 R11, RZ, RZ, R8 ;  /* 0x000000ffff0b7224 */ /* 0x000fd400078e0008 */
[----:B------:R0:W-:Y:S01]  /*03d0*/  @P1 STS.64 [R4], R10 ;  /* 0x0000000a04001388 */ /* 0x0001e20000000a00 */
[----:B------:R-:W-:Y:S06]  /*03e0*/  BAR.SYNC.DEFER_BLOCKING 0x0 ;  /* 0x0000000000007b1d */ /* 0x000fec0000010000 */
[----:B------:R-:W-:Y:S05]  /*03f0*/  @P0 BRA `(.L_x_4) ;  /* 0x0000000000140947 */ /* 0x000fea0003800000 */
[----:B------:R-:W-:Y:S04]  /*0400*/  LDS R7, [R4+0x4] ;  /* 0x0000040004077984 */ /* 0x000fe80000000800 */
[----:B------:R-:W1:Y:S02]  /*0410*/  LDS R8, [R4+0x8] ;  /* 0x0000080004087984 */ /* 0x000e640000000800 */
[----:B-1----:R-:W-:-:S13]  /*0420*/  FSETP.GT.AND P1, PT, R7, R8, PT ;  /* 0x000000080700720b */ /* 0x002fda0003f24000 */
[----:B------:R1:W-:Y:S04]  /*0430*/  @P1 STS [R4+0x4], R8 ;  /* 0x0000040804001388 */ /* 0x0003e80000000800 */
[----:B------:R1:W-:Y:S02]  /*0440*/  @P1 STS [R4+0x8], R7 ;  /* 0x0000080704001388 */ /* 0x0003e40000000800 */
.L_x_4:
[----:B------:R-:W-:Y:S05]  /*0450*/  BSYNC.RECONVERGENT B0 ;  /* 0x0000000000007941 */ /* 0x000fea0003800200 */
.L_x_3:
[----:B------:R-:W-:Y:S06]  /*0460*/  BAR.SYNC.DEFER_BLOCKING 0x0 ;  /* 0x0000000000007b1d */ /* 0x000fec0000010000 */
[----:B------:R-:W-:Y:S01]  /*0470*/  BSSY.RECONVERGENT B0, `(.L_x_5) ;  /* 0x000000d000007945 */ /* 0x000fe20003800200 */
[----:B-1----:R-:W1:Y:S02]  /*0480*/  LDS.64 R8, [R4] ;  /* 0x0000000004087984 */ /* 0x002e640000000a00 */
[----:B-1----:R-:W-:Y:S01]  /*0490*/  FSETP.GT.AND P1, PT, R8, R9, PT ;  /* 0x000000090800720b */ /* 0x002fe20003f24000 */
[----:B0-----:R-:W-:-:S02]  /*04a0*/  IMAD.MOV.U32 R10, RZ, RZ, R9 ;  /* 0x000000ffff0a7224 */ /* 0x001fc400078e0009 */
        /* <DEDUP_REMOVED lines=9> */
.L_x_6:
[----:B------:R-:W-:Y:S05]  /*0540*/  BSYNC.RECONVERGENT B0 ;  /* 0x0000000000007941 */ /* 0x000fea0003800200 */
.L_x_5:
        /* <DEDUP_REMOVED lines=14> */
.L_x_8:
[----:B------:R-:W-:Y:S05]  /*0630*/  BSYNC.RECONVERGENT B0 ;  /* 0x0000000000007941 */ /* 0x000fea0003800200 */
.L_x_7:
[----:B------:R-:W-:Y:S06]  /*0640*/  BAR.SYNC.DEFER_BLOCKING 0x0 ;  /* 0x0000000000007b1d */ /* 0x000fec0000010000 */
[----:B-1----:R-:W1:Y:S02]  /*0650*/  LDS.64 R8, [R4] ;  /* 0x0000000004087984 */ /* 0x002e640000000a00 */
[----:B-1----:R-:W-:Y:S01]  /*0660*/  FSETP.GT.AND P1, PT, R8, R9, PT ;  /* 0x000000090800720b */ /* 0x002fe20003f24000 */
[----:B0-----:R-:W-:Y:S02]  /*0670*/  IMAD.MOV.U32 R10, RZ, RZ, R9 ;  /* 0x000000ffff0a7224 */ /* 0x001fe400078e0009 */
[----:B------:R-:W-:-:S10]  /*0680*/  IMAD.MOV.U32 R11, RZ, RZ, R8 ;  /* 0x000000ffff0b7224 */ /* 0x000fd400078e0008 */
[----:B------:R1:W-:Y:S01]  /*0690*/  @P1 STS.64 [R4], R10 ;  /* 0x0000000a04001388 */ /* 0x0003e20000000a00 */
[----:B------:R-:W-:Y:S06]  /*06a0*/  BAR.SYNC.DEFER_BLOCKING 0x0 ;  /* 0x0000000000007b1d */ /* 0x000fec0000010000 */
[----:B------:R-:W-:Y:S05]  /*06b0*/  BRA.U UP0, `(.L_x_9) ;  /* 0xfffffffd00007547 */ /* 0x000fea000b83ffff */
.L_x_0:
[----:B------:R-:W-:-:S09]  /*06c0*/  UISETP.NE.AND UP0, UPT, UR4, URZ, UPT ;  /* 0x000000ff0400728c */ /* 0x000fd2000bf05270 */
[----:B------:R-:W-:Y:S05]  /*06d0*/  BRA.U !UP0, `(.L_x_10) ;  /* 0x0000000108507547 */ /* 0x000fea000b800000 */
[----:B------:R-:W-:Y:S01]  /*06e0*/  ISETP.GT.U32.AND P1, PT, R12, 0x1fe, PT ;  /* 0x000001fe0c00780c */ /* 0x000fe20003f24070 */
[----:B------:R-:W-:-:S12]  /*06f0*/  UIADD3 UR4, UPT, UPT, -UR4, URZ, URZ ;  /* 0x000000ff04047290 */ /* 0x000fd8000fffe1ff */
.L_x_13:
[----:B------:R-:W-:Y:S01]  /*0700*/  UIADD3 UR4, UPT, UPT, UR4, 0x1, URZ ;  /* 0x0000000104047890 */ /* 0x000fe2000fffe0ff */
[----:B------:R-:W-:Y:S03]  /*0710*/  BSSY.RECONVERGENT B0, `(.L_x_11) ;  /* 0x0000008000007945 */ /* 0x000fe60003800200 */
[----:B------:R-:W-:Y:S01]  /*0720*/  UISETP.NE.AND UP0, UPT, UR4, URZ, UPT ;  /* 0x000000ff0400728c */ /* 0x000fe2000bf05270 */
[----:B--2---:R-:W-:Y:S10]  /*0730*/  @P1 BRA `(.L_x_12) ;  /* 0x0000000000141947 */ /* 0x004ff40003800000 */
[----:B------:R-:W-:Y:S04]  /*0740*/  LDS R7, [R4+0x4] ;  /* 0x0000040004077984 */ /* 0x000fe80000000800 */
[----:B------:R-:W2:Y:S02]  /*0750*/  LDS R8, [R4+0x8] ;  /* 0x0000080004087984 */ /* 0x000ea40000000800 */
[----:B--2---:R-:W-:-:S13]  /*0760*/  FSETP.GT.AND P0, PT, R7, R8, PT ;  /* 0x000000080700720b */ /* 0x004fda0003f04000 */
[----:B------:R2:W-:Y:S04]  /*0770*/  @P0 STS [R4+0x4], R8 ;  /* 0x0000040804000388 */ /* 0x0005e80000000800 */
[----:B------:R2:W-:Y:S02]  /*0780*/  @P0 STS [R4+0x8], R7 ;  /* 0x0000080704000388 */ /* 0x0005e40000000800 */
.L_x_12:
[----:B------:R-:W-:Y:S05]  /*0790*/  BSYNC.RECONVERGENT B0 ;  /* 0x0000000000007941 */ /* 0x000fea0003800200 */
.L_x_11:
[----:B------:R-:W-:Y:S06]  /*07a0*/  BAR.SYNC.DEFER_BLOCKING 0x0 ;  /* 0x0000000000007b1d */ /* 0x000fec0000010000 */
[----:B0-2---:R-:W0:Y:S02]  /*07b0*/  LDS.64 R8, [R4] ;  /* 0x0000000004087984 */ /* 0x005e240000000a00 */
[----:B0-----:R-:W-:Y:S01]  /*07c0*/  FSETP.GT.AND P0, PT, R8, R9, PT ;  /* 0x000000090800720b */ /* 0x001fe20003f04000 */
[----:B-1----:R-:W-:Y:S02]  /*07d0*/  IMAD.MOV.U32 R10, RZ, RZ, R9 ;  /* 0x000000ffff0a7224 */ /* 0x002fe400078e0009 */
[----:B------:R-:W-:-:S10]  /*07e0*/  IMAD.MOV.U32 R11, RZ, RZ, R8 ;  /* 0x000000ffff0b7224 */ /* 0x000fd400078e0008 */
[----:B------:R2:W-:Y:S01]  /*07f0*/  @P0 STS.64 [R4], R10 ;  /* 0x0000000a04000388 */ /* 0x0005e20000000a00 */
[----:B------:R-:W-:Y:S06]  /*0800*/  BAR.SYNC.DEFER_BLOCKING 0x0 ;  /* 0x0000000000007b1d */ /* 0x000fec0000010000 */
[----:B------:R-:W-:Y:S05]  /*0810*/  BRA.U UP0, `(.L_x_13) ;  /* 0xfffffffd00b87547 */ /* 0x000fea000b83ffff */
.L_x_10:
[----:B0-----:R0:W5:Y:S01]  /*0820*/  LDG.E R9, desc[UR6][R2.64] ;  /* 0x0000000602097981 */ /* 0x001162000c1e1900 */
[-C--:B------:R-:W-:Y:S01]  /*0830*/  ISETP.GE.AND P0, PT, R6, R5.reuse, PT ;  /* 0x000000050600720c */ /* 0x080fe20003f06270 */
[----:B------:R-:W-:Y:S01]  /*0840*/  BSSY.RECONVERGENT B0, `(.L_x_14) ;  /* 0x000000b000007945 */ /* 0x000fe20003800200 */
[----:B------:R-:W-:-:S11]  /*0850*/  ISETP.GE.AND P1, PT, R0, R5, PT ;  /* 0x000000050000720c */ /* 0x000fd60003f26270 */
[----:B-12---:R0:W1:Y:S01]  /*0860*/  @!P0 LDS R11, [R4+0x4] ;  /* 0x00000400040b8984 */ /* 0x0060620000000800 */
[----:B------:R-:W2:Y:S01]  /*0870*/  @!P0 LDC.64 R12, c[0x0][0x380] ;  /* 0x0000e000ff0c8b82 */ /* 0x000ea20000000a00 */
[----:B------:R-:W-:Y:S05]  /*0880*/  @P1 BRA `(.L_x_15) ;  /* 0x0000000000181947 */ /* 0x000fea0003800000 */
[----:B------:R-:W3:Y:S01]  /*0890*/  LDS R5, [R4] ;  /* 0x0000000004057984 */ /* 0x000ee20000000800 */
[----:B------:R-:W4:Y:S01]  /*08a0*/  LDC.64 R6, c[0x0][0x380] ;  /* 0x0000e000ff067b82 */ /* 0x000f220000000a00 */
[----:B-----5:R-:W-:-:S04]  /*08b0*/  IMAD.IADD R9, R0, 0x1, R9 ;  /* 0x0000000100097824 */ /* 0x020fc800078e0209 */
[----:B----4-:R-:W-:-:S05]  /*08c0*/  IMAD.WIDE R6, R9, 0x4, R6 ;  /* 0x0000000409067825 */ /* 0x010fca00078e0206 */
[----:B---3--:R3:W-:Y:S04]  /*08d0*/  STG.E desc[UR6][R6.64], R5 ;  /* 0x0000000506007986 */ /* 0x0087e8000c101906 */
[----:B------:R3:W5:Y:S02]  /*08e0*/  LDG.E R9, desc[UR6][R2.64] ;  /* 0x0000000602097981 */ /* 0x000764000c1e1900 */
.L_x_15:
[----:B------:R-:W-:Y:S05]  /*08f0*/  BSYNC.RECONVERGENT B0 ;  /* 0x0000000000007941 */ /* 0x000fea0003800200 */
.L_x_14:
[----:B-----5:R-:W-:-:S04]  /*0900*/  @!P0 IADD3 R0, P1, PT, R0, R9, RZ ;  /* 0x0000000900008210 */ /* 0x020fc80007f3e0ff */
[----:B------:R-:W-:Y:S02]  /*0910*/  @!P0 LEA.HI.X.SX32 R9, R9, RZ, 0x1, P1 ;  /* 0x000000ff09098211 */ /* 0x000fe400008f0eff */
[----:B0-23--:R-:W-:-:S04]  /*0920*/  @!P0 LEA R2, P1, R0, R12, 0x2 ;  /* 0x0000000c00028211 */ /* 0x00dfc800078210ff */
[----:B------:R-:W-:-:S05]  /*0930*/  @!P0 LEA.HI.X R3, R0, R13, R9, 0x2, P1 ;  /* 0x0000000d00038211 */ /* 0x000fca00008f1409 */
[----:B-1----:R-:W-:Y:S01]  /*0940*/  @!P0 STG.E desc[UR6][R2.64+0x4], R11 ;  /* 0x0000040b02008986 */ /* 0x002fe2000c101906 */
[----:B------:R-:W-:Y:S06]  /*0950*/  BAR.SYNC.DEFER_BLOCKING 0x0 ;  /* 0x0000000000007b1d */ /* 0x000fec0000010000 */
[----:B------:R-:W-:Y:S05]  /*0960*/  EXIT ;  /* 0x000000000000794d */ /* 0x000fea0003800000 */
.L_x_16:
[----:B------:R-:W-:-:S00]  /*0970*/  BRA `(.L_x_16) ;  /* 0xfffffffc00fc7947 */ /* 0x000fc0000383ffff */
[----:B------:R-:W-:-:S00]  /*0980*/  NOP ;  /* 0x0000000000007918 */ /* 0x000fc00000000000 */
[----:B------:R-:W-:-:S00]  /*0990*/  NOP ;  /* 0x0000000000007918 */ /* 0x000fc00000000000 */
[----:B------:R-:W-:-:S00]  /*09a0*/  NOP ;  /* 0x0000000000007918 */ /* 0x000fc00000000000 */
[----:B------:R-:W-:-:S00]  /*09b0*/  NOP ;  /* 0x0000000000007918 */ /* 0x000fc00000000000 */
[----:B------:R-:W-:-:S00]  /*09c0*/  NOP ;  /* 0x0000000000007918 */ /* 0x000fc00000000000 */
[----:B------:R-:W-:-:S00]  /*09d0*/  NOP ;  /* 0x0000000000007918 */ /* 0x000fc00000000000 */
[----:B------:R-:W-:-:S00]  /*09e0*/  NOP ;  /* 0x0000000000007918 */ /* 0x000fc00000000000 */
[----:B------:R-:W-:-:S00]  /*09f0*/  NOP ;  /* 0x0000000000007918 */ /* 0x000fc00000000000 */
.L_x_125:


//--------------------- .text._Z11oddEvenSortPfiiPiS0_ --------------------------
	.section	.text._Z11oddEvenSortPfiiPiS0_,"ax",@progbits
	.align	128
        .global         _Z11oddEvenSortPfiiPiS0_
        .type           _Z11oddEvenSortPfiiPiS0_,@function
        .size           _Z11oddEvenSortPfiiPiS0_,(.L_x_126 - _Z11oddEvenSortPfiiPiS0_)
        .other          _Z11oddEvenSortPfiiPiS0_,@"STO_CUDA_ENTRY STV_DEFAULT"
_Z11oddEvenSortPfiiPiS0_:
.text._Z11oddEvenSortPfiiPiS0_:
[----:B------:R-:W-:Y:S01]  /*0000*/  LDC R1, c[0x0][0x37c] ;  /* 0x0000df00ff017b82 */ /* 0x000fe20000000800 */
[----:B------:R-:W0:Y:S01]  /*0010*/  S2R R0, SR_CTAID.X ;  /* 0x0000000000007919 */ /* 0x000e220000002500 */
[----:B------:R-:W0:Y:S01]  /*0020*/  LDCU UR4, c[0x0][0x360] ;  /* 0x00006c00ff0477ac */ /* 0x000e220008000800 */
[----:B------:R-:W0:Y:S01]  /*0030*/  S2R R3, SR_TID.X ;  /* 0x0000000000037919 */ /* 0x000e220000002100 */
[----:B------:R-:W1:Y:S01]  /*0040*/  LDCU UR5, c[0x0][0x38c] ;  /* 0x00007180ff0577ac */ /* 0x000e620008000800 */
[----:B0-----:R-:W-:-:S05]  /*0050*/  IMAD R0, R0, UR4, R3 ;  /* 0x0000000400007c24 */ /* 0x001fca000f8e0203 */
[----:B-1----:R-:W-:-:S13]  /*0060*/  ISETP.GE.AND P0, PT, R0, UR5, PT ;  /* 0x0000000500007c0c */ /* 0x002fda000bf06270 */
[----:B------:R-:W-:Y:S05]  /*0070*/  @P0 EXIT ;  /* 0x000000000000094d */ /* 0x000fea0003800000 */
[----:B------:R-:W0:Y:S01]  /*0080*/  LDC.64 R2, c[0x0][0x398] ;  /* 0x0000e600ff027b82 */ /* 0x000e220000000a00 */
[----:B------:R-:W1:Y:S01]  /*0090*/  LDCU.64 UR6, c[0x0][0x380] ;  /* 0x00007000ff0677ac */ /* 0x000e620008000a00 */
[----:B------:R-:W2:Y:S01]  /*00a0*/  LDCU UR5, c[0x0][0x370] ;  /* 0x00006e00ff0577ac */ /* 0x000ea20008000800 */
[----:B------:R-:W3:Y:S01]  /*00b0*/  LDCU.64 UR8, c[0x0][0x358] ;  /* 0x00006b00ff0877ac */ /* 0x000ee20008000a00 */
[----:B-1----:R-:W-:-:S04]  /*00c0*/  UIADD3 UR6, UP0, UPT, UR6, 0x4, URZ ;  /* 0x0000000406067890 */ /* 0x002fc8000ff1e0ff */
[----:B------:R-:W-:Y:S01]  /*00d0*/  UIADD3.X UR7, UPT, UPT, URZ, UR7, URZ, UP0, !UPT ;  /* 0x00000007ff077290 */ /* 0x000fe200087fe4ff */
[----:B0-----:R-:W-:Y:S01]  /*00e0*/  IMAD.WIDE R2, R0, 0x4, R2 ;  /* 0x0000000400027825 */ /* 0x001fe200078e0202 */
[----:B--23--:R-:W-:-:S12]  /*00f0*/  UIMAD UR4, UR4, UR5, URZ ;  /* 0x00000005040472a4 */ /* 0x00cfd8000f8e02ff */
.L_x_23:
[----:B------:R-:W2:Y:S01]  /*0100*/  LDG.E R7, desc[UR8][R2.64] ;  /* 0x0000000802077981 */ /* 0x000ea2000c1e1900 */
[----:B------:R-:W-:Y:S01]  /*0110*/  BSSY.RECONVERGENT B0, `(.L_x_17) ;  /* 0x0000023000007945 */ /* 0x000fe20003800200 */
[----:B--2---:R-:W-:-:S13]  /*0120*/  ISETP.NE.AND P0, PT, R7, -0x1, PT ;  /* 0xffffffff0700780c */ /* 0x004fda0003f05270 */
[----:B0-----:R-:W-:Y:S05]  /*0130*/  @!P0 BRA `(.L_x_18) ;  /* 0x0000000000808947 */ /* 0x001fea0003800000 */
[----:B------:R-:W-:-:S13]  /*0140*/  ISETP.GE.AND P0, PT, R7, 0x1, PT ;  /* 0x000000010700780c */ /* 0x000fda0003f06270 */
[----:B------:R-:W-:Y:S05]  /*0150*/  @!P0 BRA `(.L_x_18) ;  /* 0x0000000000788947 */ /* 0x000fea0003800000 */
[----:B------:R-:W0:Y:S02]  /*0160*/  LDC.64 R4, c[0x0][0x390] ;  /* 0x0000e400ff047b82 */ /* 0x000e240000000a00 */
[----:B0-----:R-:W-:-:S05]  /*0170*/  IMAD.WIDE R4, R0, 0x4, R4 ;  /* 0x0000000400047825 */ /* 0x001fca00078e0204 */
[----:B------:R-:W2:Y:S02]  /*0180*/  LDG.E R6, desc[UR8][R4.64] ;  /* 0x0000000804067981 */ /* 0x000ea4000c1e1900 */
[----:B--2---:R-:W-:-:S04]  /*0190*/  IMAD.IADD R11, R7, 0x1, R6 ;  /* 0x00000001070b7824 */ /* 0x004fc800078e0206 */
[----:B------:R-:W-:-:S07]  /*01a0*/  VIADD R10, R11, 0xffffffff ;  /* 0xffffffff0b0a7836 */ /* 0x000fce0000000000 */
.L_x_22:
[C---:B------:R-:W-:Y:S01]  /*01b0*/  LOP3.LUT R7, R6.reuse, 0x1, RZ, 0xc0, !PT ;  /* 0x0000000106077812 */ /* 0x040fe200078ec0ff */
[----:B------:R-:W-:Y:S01]  /*01c0*/  VIADD R6, R6, 0x1 ;  /* 0x0000000106067836 */ /* 0x000fe20000000000 */
[----:B------:R-:W-:Y:S02]  /*01d0*/  BSSY.RECONVERGENT B1, `(.L_x_19) ;  /* 0x0000015000017945 */ /* 0x000fe40003800200 */
[----:B------:R-:W-:Y:S02]  /*01e0*/  ISETP.GE.AND P1, PT, R7, R10, PT ;  /* 0x0000000a0700720c */ /* 0x000fe40003f26270 */
[----:B------:R-:W-:-:S11]  /*01f0*/  ISETP.GE.AND P0, PT, R6, R11, PT ;  /* 0x0000000b0600720c */ /* 0x000fd60003f06270 */
[----:B0-----:R-:W-:Y:S05]  /*0200*/  @P1 BRA `(.L_x_20) ;  /* 0x0000000000441947 */ /* 0x001fea0003800000 */
[----:B------:R-:W-:Y:S01]  /*0210*/  MOV R4, UR6 ;  /* 0x0000000600047c02 */ /* 0x000fe20008000f00 */
[----:B------:R-:W-:-:S04]  /*0220*/  IMAD.U32 R5, RZ, RZ, UR7 ;  /* 0x00000007ff057e24 */ /* 0x000fc8000f8e00ff */
[----:B------:R-:W-:-:S04]  /*0230*/  IMAD.WIDE.U32 R4, R7, 0x4, R4 ;  /* 0x0000000407047825 */ /* 0x000fc800078e0004 */
[----:B------:R-:W-:Y:S01]  /*0240*/  IMAD.MOV.U32 R8, RZ, RZ, R4 ;  /* 0x000000ffff087224 */ /* 0x000fe200078e0004 */
[----:B------:R-:W-:-:S07]  /*0250*/  MOV R9, R5 ;  /* 0x0000000500097202 */ /* 0x000fce0000000f00 */
.L_x_21:
[----:B0-----:R-:W-:Y:S02]  /*0260*/  IMAD.MOV.U32 R4, RZ, RZ, R8 ;  /* 0x000000ffff047224 */ /* 0x001fe400078e0008 */
[----:B------:R-:W-:-:S05]  /*0270*/  IMAD.MOV.U32 R5, RZ, RZ, R9 ;  /* 0x000000ffff057224 */ /* 0x000fca00078e0009 */
[----:B------:R-:W2:Y:S04]  /*0280*/  LDG.E R13, desc[UR8][R4.64+-0x4] ;  /* 0xfffffc08040d7981 */ /* 0x000ea8000c1e1900 */
[----:B------:R-:W2:Y:S01]  /*0290*/  LDG.E R12, desc[UR8][R4.64] ;  /* 0x00000008040c7981 */ /* 0x000ea2000c1e1900 */
[----:B------:R-:W-:-:S04]  /*02a0*/  IADD3 R7, PT, PT, R7, 0x2, RZ ;  /* 0x0000000207077810 */ /* 0x000fc80007ffe0ff */
[----:B------:R-:W-:Y:S02]  /*02b0*/  ISETP.GE.AND P2, PT, R7, R10, PT ;  /* 0x0000000a0700720c */ /* 0x000fe40003f46270 */
[----:B--2---:R-:W-:-:S13]  /*02c0*/  FSETP.GT.AND P1, PT, R13, R12, PT ;  /* 0x0000000c0d00720b */ /* 0x004fda0003f24000 */
[----:B------:R0:W-:Y:S04]  /*02d0*/  @P1 STG.E desc[UR8][R4.64+-0x4], R12 ;  /* 0xfffffc0c04001986 */ /* 0x0001e8000c101908 */
[----:B------:R0:W-:Y:S01]  /*02e0*/  @P1 STG.E desc[UR8][R4.64], R13 ;  /* 0x0000000d04001986 */ /* 0x0001e2000c101908 */
[----:B------:R-:W-:-:S05]  /*02f0*/  IADD3 R8, P1, PT, R4, 0x8, RZ ;  /* 0x0000000804087810 */ /* 0x000fca0007f3e0ff */
[----:B------:R-:W-:Y:S01]  /*0300*/  IMAD.X R9, RZ, RZ, R5, P1 ;  /* 0x000000ffff097224 */ /* 0x000fe200008e0605 */
[----:B------:R-:W-:Y:S07]  /*0310*/  @!P2 BRA `(.L_x_21) ;  /* 0xfffffffc00d0a947 */ /* 0x000fee000383ffff */
.L_x_20:
[----:B------:R-:W-:Y:S05]  /*0320*/  BSYNC.RECONVERGENT B1 ;  /* 0x0000000000017941 */ /* 0x000fea0003800200 */
.L_x_19:
[----:B------:R-:W-:Y:S05]  /*0330*/  @!P0 BRA `(.L_x_22) ;  /* 0xfffffffc009c8947 */ /* 0x000fea000383ffff */
.L_x_18:
[----:B------:R-:W-:Y:S05]  /*0340*/  BSYNC.RECONVERGENT B0 ;  /* 0x0000000000007941 */ /* 0x000fea0003800200 */
.L_x_17:
[----:B------:R-:W1:Y:S01]  /*0350*/  LDCU UR5, c[0x0][0x38c] ;  /* 0x00007180ff0577ac */ /* 0x000e620008000800 */
[----:B------:R-:W-:-:S04]  /*0360*/  IADD3 R0, PT, PT, R0, UR4, RZ ;  /* 0x0000000400007c10 */ /* 0x000fc8000fffe0ff */
[----:B-1----:R-:W-:-:S13]  /*0370*/  ISETP.GE.AND P0, PT, R0, UR5, PT ;  /* 0x0000000500007c0c */ /* 0x002fda000bf06270 */
[----:B------:R-:W-:Y:S05]  /*0380*/  @!P0 BRA `(.L_x_23) ;  /* 0xfffffffc005c8947 */ /* 0x000fea000383ffff */
[----:B------:R-:W-:Y:S05]  /*0390*/  EXIT ;  /* 0x000000000000794d */ /* 0x000fea0003800000 */
.L_x_24:
        /* <DEDUP_REMOVED lines=14> */
.L_x_126:


//--------------------- .text._Z22gpuHistogramFillSplitsPfiS_PiPjffi --------------------------
	.section	.text._Z22gpuHistogramFillSplitsPfiS_PiPjffi,"ax",@progbits
	.align	128
        .global         _Z22gpuHistogramFillSplitsPfiS_PiPjffi
        .type           _Z22gpuHistogramFillSplitsPfiS_PiPjffi,@function
        .size           _Z22gpuHistogramFillSplitsPfiS_PiPjffi,(.L_x_123 - _Z22gpuHistogramFillSplitsPfiS_PiPjffi)
        .other          _Z22gpuHistogramFillSplitsPfiS_PiPjffi,@"STO_CUDA_ENTRY STV_DEFAULT"
_Z22gpuHistogramFillSplitsPfiS_PiPjffi:
.text._Z22gpuHistogramFillSplitsPfiS_PiPjffi:
[----:B------:R-:W-:Y:S01]  /*0000*/  LDC R1, c[0x0][0x37c] ;  /* 0x0000df00ff017b82 */ /* 0x000fe20000000800 */
[----:B------:R-:W0:Y:S01]  /*0010*/  S2R R17, SR_CTAID.X ;  /* 0x0000000000117919 */ /* 0x000e220000002500 */
[----:B------:R-:W1:Y:S06]  /*0020*/  LDCU UR4, c[0x0][0x360] ;  /* 0x00006c00ff0477ac */ /* 0x000e6c0008000800 */
[----:B------:R-:W1:Y:S01]  /*0030*/  LDC R16, c[0x0][0x370] ;  /* 0x0000dc00ff107b82 */ /* 0x000e620000000800 */
[----:B------:R-:W0:Y:S01]  /*0040*/  S2R R0, SR_TID.X ;  /* 0x0000000000007919 */ /* 0x000e220000002100 */
[----:B------:R-:W2:Y:S01]  /*0050*/  LDCU UR5, c[0x0][0x388] ;  /* 0x00007100ff0577ac */ /* 0x000ea20008000800 */
[----:B-1----:R-:W-:-:S02]  /*0060*/  IMAD R16, R16, UR4, RZ ;  /* 0x0000000410107c24 */ /* 0x002fc4000f8e02ff */
[----:B0-----:R-:W-:-:S05]  /*0070*/  IMAD R17, R17, UR4, R0 ;  /* 0x0000000411117c24 */ /* 0x001fca000f8e0200 */
[----:B--2---:R-:W-:-:S13]  /*0080*/  ISETP.GE.AND P0, PT, R17, UR5, PT ;  /* 0x0000000511007c0c */ /* 0x004fda000bf06270 */
[----:B------:R-:W-:Y:S05]  /*0090*/  @P0 EXIT ;  /* 0x000000000000094d */ /* 0x000fea0003800000 */
[----:B------:R-:W0:Y:S01]  /*00a0*/  I2F.U32.RP R4, R16 ;  /* 0x0000001000047306 */ /* 0x000e220000209000 */
[C---:B------:R-:W-:Y:S01]  /*00b0*/  IADD3 R0, PT, PT, R16.reuse, R17, RZ ;  /* 0x0000001110007210 */ /* 0x040fe20007ffe0ff */
[----:B------:R-:W-:Y:S01]  /*00c0*/  IMAD.MOV R7, RZ, RZ, -R16 ;  /* 0x000000ffff077224 */ /* 0x000fe200078e0a10 */
[----:B------:R-:W-:Y:S01]  /*00d0*/  ISETP.NE.U32.AND P2, PT, R16, RZ, PT ;  /* 0x000000ff1000720c */ /* 0x000fe20003f45070 */
[----:B------:R-:W1:Y:S01]  /*00e0*/  LDC.64 R14, c[0x0][0x3a8] ;  /* 0x0000ea00ff0e7b82 */ /* 0x000e620000000a00 */
[C---:B------:R-:W-:Y:S01]  /*00f0*/  ISETP.GE.AND P0, PT, R0.reuse, UR5, PT ;  /* 0x0000000500007c0c */ /* 0x040fe2000bf06270 */
[----:B------:R-:W2:Y:S01]  /*0100*/  LDCU UR4, c[0x0][0x3b0] ;  /* 0x00007600ff0477ac */ /* 0x000ea20008000800 */
[----:B------:R-:W-:Y:S01]  /*0110*/  VIMNMX R5, PT, PT, R0, UR5, !PT ;  /* 0x0000000500057c48 */ /* 0x000fe2000ffe0100 */
[----:B------:R-:W-:Y:S01]  /*0120*/  BSSY B0, `(.L_x_25) ;  /* 0x0000043000007945 */ /* 0x000fe20003800000 */
[----:B------:R-:W-:Y:S01]  /*0130*/  SEL R10, RZ, 0x1, P0 ;  /* 0x00000001ff0a7807 */ /* 0x000fe20000000000 */
[----:B------:R-:W3:Y:S03]  /*0140*/  LDCU.64 UR6, c[0x0][0x358] ;  /* 0x00006b00ff0677ac */ /* 0x000ee60008000a00 */
[----:B------:R-:W-:Y:S01]  /*0150*/  IADD3 R5, PT, PT, R5, -R0, -R10 ;  /* 0x8000000005057210 */ /* 0x000fe20007ffe80a */
[----:B------:R-:W4:Y:S01]  /*0160*/  LDCU UR5, c[0x0][0x3a8] ;  /* 0x00007500ff0577ac */ /* 0x000f220008000800 */
[----:B0-----:R-:W0:Y:S01]  /*0170*/  MUFU.RCP R4, R4 ;  /* 0x0000000400047308 */ /* 0x001e220000001000 */
[----:B------:R-:W0:Y:S01]  /*0180*/  LDCU UR8, c[0x0][0x3a8] ;  /* 0x00007500ff0877ac */ /* 0x000e220008000800 */
[----:B------:R-:W0:Y:S01]  /*0190*/  LDCU UR9, c[0x0][0x388] ;  /* 0x00007100ff0977ac */ /* 0x000e220008000800 */
[----:B--2---:R-:W-:Y:S01]  /*01a0*/  UIADD3 UR4, UPT, UPT, UR4, -0x1, URZ ;  /* 0xffffffff04047890 */ /* 0x004fe2000fffe0ff */
[----:B-1----:R-:W-:Y:S01]  /*01b0*/  FADD R15, R15, -R14 ;  /* 0x8000000e0f0f7221 */ /* 0x002fe20000000000 */
[----:B0-----:R-:W-:-:S04]  /*01c0*/  IADD3 R2, PT, PT, R4, 0xffffffe, RZ ;  /* 0x0ffffffe04027810 */ /* 0x001fc80007ffe0ff */
[----:B------:R-:W-:Y:S01]  /*01d0*/  I2FP.F32.S32 R14, UR4 ;  /* 0x00000004000e7c45 */ /* 0x000fe20008201400 */
[----:B------:R0:W1:Y:S02]  /*01e0*/  F2I.FTZ.U32.TRUNC.NTZ R3, R2 ;  /* 0x0000000200037305 */ /* 0x000064000021f000 */
[----:B0-----:R-:W-:Y:S02]  /*01f0*/  IMAD.MOV.U32 R2, RZ, RZ, RZ ;  /* 0x000000ffff027224 */ /* 0x001fe400078e00ff */
[----:B-1----:R-:W-:-:S04]  /*0200*/  IMAD R7, R7, R3, RZ ;  /* 0x0000000307077224 */ /* 0x002fc800078e02ff */
[----:B------:R-:W-:-:S06]  /*0210*/  IMAD.HI.U32 R4, R3, R7, R2 ;  /* 0x0000000703047227 */ /* 0x000fcc00078e0002 */
[----:B------:R-:W-:-:S05]  /*0220*/  IMAD.HI.U32 R3, R4, R5, RZ ;  /* 0x0000000504037227 */ /* 0x000fca00078e00ff */
[----:B------:R-:W-:-:S05]  /*0230*/  IADD3 R0, PT, PT, -R3, RZ, RZ ;  /* 0x000000ff03007210 */ /* 0x000fca0007ffe1ff */
[----:B------:R-:W-:-:S05]  /*0240*/  IMAD R5, R16, R0, R5 ;  /* 0x0000000010057224 */ /* 0x000fca00078e0205 */
[----:B------:R-:W-:-:S13]  /*0250*/  ISETP.GE.U32.AND P0, PT, R5, R16, PT ;  /* 0x000000100500720c */ /* 0x000fda0003f06070 */
[----:B------:R-:W-:Y:S01]  /*0260*/  @P0 IMAD.IADD R5, R5, 0x1, -R16 ;  /* 0x0000000105050824 */ /* 0x000fe200078e0a10 */
[----:B------:R-:W-:-:S04]  /*0270*/  @P0 IADD3 R3, PT, PT, R3, 0x1, RZ ;  /* 0x0000000103030810 */ /* 0x000fc80007ffe0ff */
[----:B------:R-:W-:-:S13]  /*0280*/  ISETP.GE.U32.AND P1, PT, R5, R16, PT ;  /* 0x000000100500720c */ /* 0x000fda0003f26070 */
[----:B------:R-:W-:Y:S01]  /*0290*/  @P1 VIADD R3, R3, 0x1 ;  /* 0x0000000103031836 */ /* 0x000fe20000000000 */
[----:B------:R-:W-:-:S04]  /*02a0*/  @!P2 LOP3.LUT R3, RZ, R16, RZ, 0x33, !PT ;  /* 0x00000010ff03a212 */ /* 0x000fc800078e33ff */
[----:B------:R-:W-:-:S04]  /*02b0*/  IADD3 R10, PT, PT, R10, R3, RZ ;  /* 0x000000030a0a7210 */ /* 0x000fc80007ffe0ff */
[----:B------:R-:W-:-:S04]  /*02c0*/  LOP3.LUT R0, R10, 0x3, RZ, 0xc0, !PT ;  /* 0x000000030a007812 */ /* 0x000fc800078ec0ff */
[----:B------:R-:W-:-:S13]  /*02d0*/  ISETP.NE.AND P0, PT, R0, 0x3, PT ;  /* 0x000000030000780c */ /* 0x000fda0003f05270 */
[----:B---34-:R-:W-:Y:S05]  /*02e0*/  @!P0 BRA `(.L_x_26) ;  /* 0x0000000000988947 */ /* 0x018fea0003800000 */
[----:B------:R-:W0:Y:S01]  /*02f0*/  LDC.64 R8, c[0x0][0x3a0] ;  /* 0x0000e800ff087b82 */ /* 0x000e220000000a00 */
[----:B------:R-:W-:-:S05]  /*0300*/  VIADD R0, R10, 0x1 ;  /* 0x000000010a007836 */ /* 0x000fca0000000000 */
[----:B------:R-:W-:Y:S02]  /*0310*/  LOP3.LUT R0, R0, 0x3, RZ, 0xc0, !PT ;  /* 0x0000000300007812 */ /* 0x000fe400078ec0ff */
[----:B------:R-:W1:Y:S02]  /*0320*/  LDC.64 R4, c[0x0][0x390] ;  /* 0x0000e400ff047b82 */ /* 0x000e640000000a00 */
[----:B------:R-:W-:-:S06]  /*0330*/  IADD3 R3, PT, PT, -R0, RZ, RZ ;  /* 0x000000ff00037210 */ /* 0x000fcc0007ffe1ff */
[----:B------:R-:W2:Y:S08]  /*0340*/  LDC.64 R6, c[0x0][0x398] ;  /* 0x0000e600ff067b82 */ /* 0x000eb00000000a00 */
[----:B------:R-:W3:Y:S02]  /*0350*/  LDC.64 R26, c[0x0][0x380] ;  /* 0x0000e000ff1a7b82 */ /* 0x000ee40000000a00 */
.L_x_29:
[----:B---3--:R-:W-:-:S05]  /*0360*/  IMAD.WIDE R12, R17, 0x4, R26 ;  /* 0x00000004110c7825 */ /* 0x008fca00078e021a */
[----:B----4-:R-:W3:Y:S01]  /*0370*/  LDG.E R2, desc[UR6][R12.64] ;  /* 0x000000060c027981 */ /* 0x010ee2000c1e1900 */
[----:B------:R-:W4:Y:S01]  /*0380*/  MUFU.RCP R0, R15 ;  /* 0x0000000f00007308 */ /* 0x000f220000001000 */
[----:B------:R-:W-:Y:S05]  /*0390*/  YIELD ;  /* 0x0000000000007946 */ /* 0x000fea0003800000 */
[----:B------:R-:W-:Y:S01]  /*03a0*/  BSSY.RECONVERGENT B1, `(.L_x_27) ;  /* 0x000000c000017945 */ /* 0x000fe20003800200 */
[----:B----4-:R-:W-:-:S04]  /*03b0*/  FFMA R11, -R15, R0, 1 ;  /* 0x3f8000000f0b7423 */ /* 0x010fc80000000100 */
[----:B------:R-:W-:Y:S01]  /*03c0*/  FFMA R11, R0, R11, R0 ;  /* 0x0000000b000b7223 */ /* 0x000fe20000000000 */
[----:B---3--:R-:W-:-:S04]  /*03d0*/  FADD R0, R2, -UR5 ;  /* 0x8000000502007e21 */ /* 0x008fc80008000000 */
[----:B------:R-:W3:Y:S01]  /*03e0*/  FCHK P0, R0, R15 ;  /* 0x0000000f00007302 */ /* 0x000ee20000000000 */
[----:B------:R-:W-:-:S04]  /*03f0*/  FFMA R18, R0, R11, RZ ;  /* 0x0000000b00127223 */ /* 0x000fc800000000ff */
[----:B------:R-:W-:-:S04]  /*0400*/  FFMA R19, -R15, R18, R0 ;  /* 0x000000120f137223 */ /* 0x000fc80000000100 */
[----:B------:R-:W-:Y:S01]  /*0410*/  FFMA R11, R11, R19, R18 ;  /* 0x000000130b0b7223 */ /* 0x000fe20000000012 */
[----:B---3--:R-:W-:Y:S06]  /*0420*/  @!P0 BRA `(.L_x_28) ;  /* 0x00000000000c8947 */ /* 0x008fec0003800000 */
[----:B------:R-:W-:-:S07]  /*0430*/  MOV R18, 0x450 ;  /* 0x0000045000127802 */ /* 0x000fce0000000f00 */
[----:B012---:R-:W-:Y:S05]  /*0440*/  CALL.REL.NOINC `($__internal_0_$__cuda_sm3x_div_rn_noftz_f32_slowpath) ;  /* 0x0000000800107944 */ /* 0x007fea0003c00000 */
[----:B------:R-:W-:-:S07]  /*0450*/  IMAD.MOV.U32 R11, RZ, RZ, R0 ;  /* 0x000000ffff0b7224 */ /* 0x000fce00078e0000 */
.L_x_28:
[----:B------:R-:W-:Y:S05]  /*0460*/  BSYNC.RECONVERGENT B1 ;  /* 0x0000000000017941 */ /* 0x000fea0003800200 */
.L_x_27:
[----:B------:R-:W-:Y:S01]  /*0470*/  FMUL R11, R14, R11 ;  /* 0x0000000b0e0b7220 */ /* 0x000fe20000400000 */
[----:B------:R-:W-:-:S05]  /*0480*/  HFMA2 R23, -RZ, RZ, 0, 5.9604644775390625e-08 ;  /* 0x00000001ff177431 */ /* 0x000fca00000001ff */
[----:B------:R-:W0:Y:S02]  /*0490*/  F2I.TRUNC.NTZ R11, R11 ;  /* 0x0000000b000b7305 */ /* 0x000e24000020f100 */
[----:B0-----:R-:W-:-:S04]  /*04a0*/  IMAD.WIDE R12, R11, 0x4, R8 ;  /* 0x000000040b0c7825 */ /* 0x001fc800078e0208 */
[----:B--2---:R-:W-:Y:S02]  /*04b0*/  IMAD.WIDE R18, R11, 0x4, R6 ;  /* 0x000000040b127825 */ /* 0x004fe400078e0206 */
[----:B------:R-:W2:Y:S04]  /*04c0*/  ATOMG.E.ADD.STRONG.GPU PT, R12, desc[UR6][R12.64], R23 ;  /* 0x800000170c0c79a8 */ /* 0x000ea800081ef106 */
[----:B------:R-:W2:Y:S01]  /*04d0*/  LDG.E R19, desc[UR6][R18.64] ;  /* 0x0000000612137981 */ /* 0x000ea2000c1e1900 */
[----:B------:R-:W-:Y:S01]  /*04e0*/  IADD3 R3, PT, PT, R3, 0x1, RZ ;  /* 0x0000000103037810 */ /* 0x000fe20007ffe0ff */
[----:B------:R-:W-:-:S03]  /*04f0*/  IMAD.IADD R17, R16, 0x1, R17 ;  /* 0x0000000110117824 */ /* 0x000fc600078e0211 */
[----:B------:R-:W-:Y:S01]  /*0500*/  ISETP.NE.AND P0, PT, R3, RZ, PT ;  /* 0x000000ff0300720c */ /* 0x000fe20003f05270 */
[----:B--2---:R-:W-:-:S04]  /*0510*/  IMAD.IADD R21, R12, 0x1, R19 ;  /* 0x000000010c157824 */ /* 0x004fc800078e0213 */
[----:B-1----:R-:W-:-:S05]  /*0520*/  IMAD.WIDE R20, R21, 0x4, R4 ;  /* 0x0000000415147825 */ /* 0x002fca00078e0204 */
[----:B------:R4:W-:Y:S03]  /*0530*/  STG.E desc[UR6][R20.64], R2 ;  /* 0x0000000214007986 */ /* 0x0009e6000c101906 */
[----:B------:R-:W-:Y:S05]  /*0540*/  @P0 BRA `(.L_x_29) ;  /* 0xfffffffc00840947 */ /* 0x000fea000383ffff */
.L_x_26:
[----:B------:R-:W-:Y:S05]  /*0550*/  BSYNC B0 ;  /* 0x0000000000007941 */ /* 0x000fea0003800000 */
.L_x_25:
[----:B------:R-:W0:Y:S01]  /*0560*/  LDC.64 R8, c[0x0][0x3a0] ;  /* 0x0000e800ff087b82 */ /* 0x000e220000000a00 */
[----:B------:R-:W-:-:S07]  /*0570*/  ISETP.GE.U32.AND P0, PT, R10, 0x3, PT ;  /* 0x000000030a00780c */ /* 0x000fce0003f06070 */
[----:B------:R-:W1:Y:S08]  /*0580*/  LDC.64 R6, c[0x0][0x390] ;  /* 0x0000e400ff067b82 */ /* 0x000e700000000a00 */
[----:B------:R-:W2:Y:S08]  /*0590*/  LDC.64 R4, c[0x0][0x398] ;  /* 0x0000e600ff047b82 */ /* 0x000eb00000000a00 */
[----:B----4-:R-:W3:Y:S01]  /*05a0*/  LDC.64 R2, c[0x0][0x380] ;  /* 0x0000e000ff027b82 */ /* 0x010ee20000000a00 */
[----:B------:R-:W-:Y:S05]  /*05b0*/  @!P0 EXIT ;  /* 0x000000000000894d */ /* 0x000fea0003800000 */
.L_x_38:
[----:B---34-:R-:W-:-:S05]  /*05c0*/  IMAD.WIDE R10, R17, 0x4, R2 ;  /* 0x00000004110a7825 */ /* 0x018fca00078e0202 */
[----:B------:R-:W3:Y:S01]  /*05d0*/  LDG.E R24, desc[UR6][R10.64] ;  /* 0x000000060a187981 */ /* 0x000ee2000c1e1900 */
        /* <DEDUP_REMOVED lines=11> */
[----:B------:R-:W-:Y:S02]  /*0690*/  MOV R0, R18 ;  /* 0x0000001200007202 */ /* 0x000fe40000000f00 */
[----:B------:R-:W-:-:S07]  /*06a0*/  MOV R18, 0x6c0 ;  /* 0x000006c000127802 */ /* 0x000fce0000000f00 */
[----:B012---:R-:W-:Y:S05]  /*06b0*/  CALL.REL.NOINC `($__internal_0_$__cuda_sm3x_div_rn_noftz_f32_slowpath) ;  /* 0x0000000400747944 */ /* 0x007fea0003c00000 */
.L_x_31:
[----:B------:R-:W-:Y:S05]  /*06c0*/  BSYNC.RECONVERGENT B0 ;  /* 0x0000000000007941 */ /* 0x000fea0003800200 */
.L_x_30:
[----:B------:R-:W-:Y:S01]  /*06d0*/  FMUL R0, R14, R0 ;  /* 0x000000000e007220 */ /* 0x000fe20000400000 */
[----:B------:R-:W-:-:S03]  /*06e0*/  IMAD.MOV.U32 R25, RZ, RZ, 0x1 ;  /* 0x00000001ff197424 */ /* 0x000fc600078e00ff */
[----:B------:R-:W0:Y:S02]  /*06f0*/  F2I.TRUNC.NTZ R21, R0 ;  /* 0x0000000000157305 */ /* 0x000e24000020f100 */
[----:B0-----:R-:W-:-:S04]  /*0700*/  IMAD.WIDE R18, R21, 0x4, R8 ;  /* 0x0000000415127825 */ /* 0x001fc800078e0208 */
[----:B--2---:R-:W-:Y:S02]  /*0710*/  IMAD.WIDE R20, R21, 0x4, R4 ;  /* 0x0000000415147825 */ /* 0x004fe400078e0204 */
[----:B------:R-:W2:Y:S04]  /*0720*/  ATOMG.E.ADD.STRONG.GPU PT, R18, desc[UR6][R18.64], R25 ;  /* 0x80000019121279a8 */ /* 0x000ea800081ef106 */
[----:B------:R-:W2:Y:S01]  /*0730*/  LDG.E R21, desc[UR6][R20.64] ;  /* 0x0000000614157981 */ /* 0x000ea2000c1e1900 */
[----:B------:R-:W-:Y:S01]  /*0740*/  IMAD.WIDE R10, R16, 0x4, R10 ;  /* 0x00000004100a7825 */ /* 0x000fe200078e020a */
[----:B--2---:R-:W-:-:S05]  /*0750*/  IADD3 R23, PT, PT, R18, R21, RZ ;  /* 0x0000001512177210 */ /* 0x004fca0007ffe0ff */
[----:B-1----:R-:W-:-:S05]  /*0760*/  IMAD.WIDE R22, R23, 0x4, R6 ;  /* 0x0000000417167825 */ /* 0x002fca00078e0206 */
[----:B------:R0:W-:Y:S04]  /*0770*/  STG.E desc[UR6][R22.64], R24 ;  /* 0x0000001816007986 */ /* 0x0001e8000c101906 */
[----:B------:R-:W2:Y:S01]  /*0780*/  LDG.E R13, desc[UR6][R10.64] ;  /* 0x000000060a0d7981 */ /* 0x000ea2000c1e1900 */
[----:B------:R-:W1:Y:S01]  /*0790*/  MUFU.RCP R0, R15 ;  /* 0x0000000f00007308 */ /* 0x000e620000001000 */
[----:B------:R-:W-:Y:S01]  /*07a0*/  BSSY.RECONVERGENT B0, `(.L_x_32) ;  /* 0x000000c000007945 */ /* 0x000fe20003800200 */
[----:B-1----:R-:W-:-:S04]  /*07b0*/  FFMA R27, -R15, R0, 1 ;  /* 0x3f8000000f1b7423 */ /* 0x002fc80000000100 */
[----:B------:R-:W-:Y:S01]  /*07c0*/  FFMA R0, R0, R27, R0 ;  /* 0x0000001b00007223 */ /* 0x000fe20000000000 */
[----:B--2---:R-:W-:-:S04]  /*07d0*/  FADD R26, R13, -UR8 ;  /* 0x800000080d1a7e21 */ /* 0x004fc80008000000 */
[----:B------:R-:W1:Y:S01]  /*07e0*/  FCHK P0, R26, R15 ;  /* 0x0000000f1a007302 */ /* 0x000e620000000000 */
[----:B------:R-:W-:-:S04]  /*07f0*/  FFMA R12, R0, R26, RZ ;  /* 0x0000001a000c7223 */ /* 0x000fc800000000ff */
[----:B------:R-:W-:-:S04]  /*0800*/  FFMA R19, -R15, R12, R26 ;  /* 0x0000000c0f137223 */ /* 0x000fc8000000011a */
[----:B------:R-:W-:Y:S01]  /*0810*/  FFMA R0, R0, R19, R12 ;  /* 0x0000001300007223 */ /* 0x000fe2000000000c */
[----:B01----:R-:W-:Y:S06]  /*0820*/  @!P0 BRA `(.L_x_33) ;  /* 0x00000000000c8947 */ /* 0x003fec0003800000 */
[----:B------:R-:W-:Y:S01]  /*0830*/  IMAD.MOV.U32 R0, RZ, RZ, R26 ;  /* 0x000000ffff007224 */ /* 0x000fe200078e001a */
[----:B------:R-:W-:-:S07]  /*0840*/  MOV R18, 0x860 ;  /* 0x0000086000127802 */ /* 0x000fce0000000f00 */
[----:B------:R-:W-:Y:S05]  /*0850*/  CALL.REL.NOINC `($__internal_0_$__cuda_sm3x_div_rn_noftz_f32_slowpath) ;  /* 0x00000004000c7944 */ /* 0x000fea0003c00000 */
.L_x_33:
[----:B------:R-:W-:Y:S05]  /*0860*/  BSYNC.RECONVERGENT B0 ;  /* 0x0000000000007941 */ /* 0x000fea0003800200 */
.L_x_32:
[----:B------:R-:W-:Y:S01]  /*0870*/  FMUL R0, R14, R0 ;  /* 0x000000000e007220 */ /* 0x000fe20000400000 */
[----:B------:R-:W-:-:S03]  /*0880*/  HFMA2 R25, -RZ, RZ, 0, 5.9604644775390625e-08 ;  /* 0x00000001ff197431 */ /* 0x000fc600000001ff */
[----:B------:R-:W0:Y:S02]  /*0890*/  F2I.TRUNC.NTZ R21, R0 ;  /* 0x0000000000157305 */ /* 0x000e24000020f100 */
[----:B0-----:R-:W-:-:S04]  /*08a0*/  IMAD.WIDE R18, R21, 0x4, R8 ;  /* 0x0000000415127825 */ /* 0x001fc800078e0208 */
[----:B------:R-:W-:Y:S02]  /*08b0*/  IMAD.WIDE R20, R21, 0x4, R4 ;  /* 0x0000000415147825 */ /* 0x000fe400078e0204 */
[----:B------:R-:W2:Y:S04]  /*08c0*/  ATOMG.E.ADD.STRONG.GPU PT, R18, desc[UR6][R18.64], R25 ;  /* 0x80000019121279a8 */ /* 0x000ea800081ef106 */
[----:B------:R-:W2:Y:S01]  /*08d0*/  LDG.E R21, desc[UR6][R20.64] ;  /* 0x0000000614157981 */ /* 0x000ea2000c1e1900 */
[----:B------:R-:W-:Y:S01]  /*08e0*/  IMAD.WIDE R10, R16, 0x4, R10 ;  /* 0x00000004100a7825 */ /* 0x000fe200078e020a */
[----:B------:R-:W0:Y:S03]  /*08f0*/  MUFU.RCP R0, R15 ;  /* 0x0000000f00007308 */ /* 0x000e260000001000 */
[----:B--2---:R-:W-:-:S04]  /*0900*/  IMAD.IADD R23, R18, 0x1, R21 ;  /* 0x0000000112177824 */ /* 0x004fc800078e0215 */
[----:B------:R-:W-:-:S05]  /*0910*/  IMAD.WIDE R22, R23, 0x4, R6 ;  /* 0x0000000417167825 */ /* 0x000fca00078e0206 */
[----:B------:R1:W-:Y:S04]  /*0920*/  STG.E desc[UR6][R22.64], R13 ;  /* 0x0000000d16007986 */ /* 0x0003e8000c101906 */
[----:B------:R-:W2:Y:S01]  /*0930*/  LDG.E R24, desc[UR6][R10.64] ;  /* 0x000000060a187981 */ /* 0x000ea2000c1e1900 */
[----:B0-----:R-:W-:Y:S01]  /*0940*/  FFMA R27, -R15, R0, 1 ;  /* 0x3f8000000f1b7423 */ /* 0x001fe20000000100 */
[----:B------:R-:W-:Y:S03]  /*0950*/  BSSY.RECONVERGENT B0, `(.L_x_34) ;  /* 0x000000b000007945 */ /* 0x000fe60003800200 */
[----:B------:R-:W-:Y:S01]  /*0960*/  FFMA R0, R0, R27, R0 ;  /* 0x0000001b00007223 */ /* 0x000fe20000000000 */
[----:B--2---:R-:W-:-:S04]  /*0970*/  FADD R26, R24, -UR8 ;  /* 0x80000008181a7e21 */ /* 0x004fc80008000000 */
[----:B------:R-:W0:Y:S01]  /*0980*/  FCHK P0, R26, R15 ;  /* 0x0000000f1a007302 */ /* 0x000e220000000000 */
[----:B------:R-:W-:-:S04]  /*0990*/  FFMA R12, R0, R26, RZ ;  /* 0x0000001a000c7223 */ /* 0x000fc800000000ff */
[----:B------:R-:W-:-:S04]  /*09a0*/  FFMA R19, -R15, R12, R26 ;  /* 0x0000000c0f137223 */ /* 0x000fc8000000011a */
[----:B------:R-:W-:Y:S01]  /*09b0*/  FFMA R0, R0, R19, R12 ;  /* 0x0000001300007223 */ /* 0x000fe2000000000c */
[----:B01----:R-:W-:Y:S06]  /*09c0*/  @!P0 BRA `(.L_x_35) ;  /* 0x00000000000c8947 */ /* 0x003fec0003800000 */
[----:B------:R-:W-:Y:S02]  /*09d0*/  MOV R0, R26 ;  /* 0x0000001a00007202 */ /* 0x000fe40000000f00 */
[----:B------:R-:W-:-:S07]  /*09e0*/  MOV R18, 0xa00 ;  /* 0x00000a0000127802 */ /* 0x000fce0000000f00 */
[----:B------:R-:W-:Y:S05]  /*09f0*/  CALL.REL.NOINC `($__internal_0_$__cuda_sm3x_div_rn_noftz_f32_slowpath) ;  /* 0x0000000000a47944 */ /* 0x000fea0003c00000 */
.L_x_35:
[----:B------:R-:W-:Y:S05]  /*0a00*/  BSYNC.RECONVERGENT B0 ;  /* 0x0000000000007941 */ /* 0x000fea0003800200 */
.L_x_34:
[----:B------:R-:W-:Y:S01]  /*0a10*/  FMUL R0, R14, R0 ;  /* 0x000000000e007220 */ /* 0x000fe20000400000 */
[----:B------:R-:W-:-:S03]  /*0a20*/  IMAD.MOV.U32 R23, RZ, RZ, 0x1 ;  /* 0x00000001ff177424 */ /* 0x000fc600078e00ff */
[----:B------:R-:W0:Y:S02]  /*0a30*/  F2I.TRUNC.NTZ R19, R0 ;  /* 0x0000000000137305 */ /* 0x000e24000020f100 */
[----:B0-----:R-:W-:-:S04]  /*0a40*/  IMAD.WIDE R12, R19, 0x4, R8 ;  /* 0x00000004130c7825 */ /* 0x001fc800078e0208 */
[----:B------:R-:W-:Y:S02]  /*0a50*/  IMAD.WIDE R18, R19, 0x4, R4 ;  /* 0x0000000413127825 */ /* 0x000fe400078e0204 */
[----:B------:R-:W2:Y:S04]  /*0a60*/  ATOMG.E.ADD.STRONG.GPU PT, R12, desc[UR6][R12.64], R23 ;  /* 0x800000170c0c79a8 */ /* 0x000ea800081ef106 */
[----:B------:R-:W2:Y:S01]  /*0a70*/  LDG.E R19, desc[UR6][R18.64] ;  /* 0x0000000612137981 */ /* 0x000ea2000c1e1900 */
[----:B------:R-:W-:Y:S01]  /*0a80*/  IMAD.WIDE R10, R16, 0x4, R10 ;  /* 0x00000004100a7825 */ /* 0x000fe200078e020a */
[----:B--2---:R-:W-:-:S05]  /*0a90*/  IADD3 R21, PT, PT, R12, R19, RZ ;  /* 0x000000130c157210 */ /* 0x004fca0007ffe0ff */
[----:B------:R-:W-:-:S05]  /*0aa0*/  IMAD.WIDE R20, R21, 0x4, R6 ;  /* 0x0000000415147825 */ /* 0x000fca00078e0206 */
        /* <DEDUP_REMOVED lines=15> */
.L_x_37:
[----:B------:R-:W-:Y:S05]  /*0ba0*/  BSYNC.RECONVERGENT B0 ;  /* 0x0000000000007941 */ /* 0x000fea0003800200 */
.L_x_36:
[----:B------:R-:W-:Y:S01]  /*0bb0*/  FMUL R0, R14, R0 ;  /* 0x000000000e007220 */ /* 0x000fe20000400000 */
[----:B------:R-:W-:-:S03]  /*0bc0*/  MOV R11, 0x1 ;  /* 0x00000001000b7802 */ /* 0x000fc60000000f00 */
[----:B------:R-:W0:Y:S02]  /*0bd0*/  F2I.TRUNC.NTZ R19, R0 ;  /* 0x0000000000137305 */ /* 0x000e24000020f100 */
[----:B0-----:R-:W-:-:S04]  /*0be0*/  IMAD.WIDE R12, R19, 0x4, R8 ;  /* 0x00000004130c7825 */ /* 0x001fc800078e0208 */
[----:B------:R-:W-:Y:S02]  /*0bf0*/  IMAD.WIDE R18, R19, 0x4, R4 ;  /* 0x0000000413127825 */ /* 0x000fe400078e0204 */
[----:B------:R-:W2:Y:S04]  /*0c00*/  ATOMG.E.ADD.STRONG.GPU PT, R12, desc[UR6][R12.64], R11 ;  /* 0x8000000b0c0c79a8 */ /* 0x000ea800081ef106 */
[----:B------:R-:W2:Y:S01]  /*0c10*/  LDG.E R19, desc[UR6][R18.64] ;  /* 0x0000000612137981 */ /* 0x000ea2000c1e1900 */
[----:B------:R-:W-:-:S05]  /*0c20*/  IMAD R17, R16, 0x4, R17 ;  /* 0x0000000410117824 */ /* 0x000fca00078e0211 */
[----:B------:R-:W-:Y:S02]  /*0c30*/  ISETP.GE.AND P0, PT, R17, UR9, PT ;  /* 0x0000000911007c0c */ /* 0x000fe4000bf06270 */
[----:B--2---:R-:W-:-:S05]  /*0c40*/  IADD3 R21, PT, PT, R12, R19, RZ ;  /* 0x000000130c157210 */ /* 0x004fca0007ffe0ff */
[----:B------:R-:W-:-:S05]  /*0c50*/  IMAD.WIDE R20, R21, 0x4, R6 ;  /* 0x0000000415147825 */ /* 0x000fca00078e0206 */
[----:B------:R4:W-:Y:S01]  /*0c60*/  STG.E desc[UR6][R20.64], R10 ;  /* 0x0000000a14007986 */ /* 0x0009e2000c101906 */
[----:B------:R-:W-:Y:S05]  /*0c70*/  @!P0 BRA `(.L_x_38) ;  /* 0xfffffff800508947 */ /* 0x000fea000383ffff */
[----:B------:R-:W-:Y:S05]  /*0c80*/  EXIT ;  /* 0x000000000000794d */ /* 0x000fea0003800000 */
        .weak           $__internal_0_$__cuda_sm3x_div_rn_noftz_f32_slowpath
        .type           $__internal_0_$__cuda_sm3x_div_rn_noftz_f32_slowpath,@function
        .size           $__internal_0_$__cuda_sm3x_div_rn_noftz_f32_slowpath,(.L_x_123 - $__internal_0_$__cuda_sm3x_div_rn_noftz_f32_slowpath)
$__internal_0_$__cuda_sm3x_div_rn_noftz_f32_slowpath:
[--C-:B------:R-:W-:Y:S01]  /*0c90*/  SHF.R.U32.HI R12, RZ, 0x17, R15.reuse ;  /* 0x00000017ff0c7819 */ /* 0x100fe2000001160f */
[----:B------:R-:W-:Y:S01]  /*0ca0*/  BSSY.RECONVERGENT B2, `(.L_x_39) ;  /* 0x0000063000027945 */ /* 0x000fe20003800200 */
[----:B------:R-:W-:Y:S01]  /*0cb0*/  SHF.R.U32.HI R23, RZ, 0x17, R0 ;  /* 0x00000017ff177819 */ /* 0x000fe20000011600 */
[----:B------:R-:W-:Y:S01]  /*0cc0*/  IMAD.MOV.U32 R25, RZ, RZ, R15 ;  /* 0x000000ffff197224 */ /* 0x000fe200078e000f */
[----:B------:R-:W-:Y:S02]  /*0cd0*/  LOP3.LUT R12, R12, 0xff, RZ, 0xc0, !PT ;  /* 0x000000ff0c0c7812 */ /* 0x000fe400078ec0ff */
[----:B------:R-:W-:Y:S02]  /*0ce0*/  LOP3.LUT R23, R23, 0xff, RZ, 0xc0, !PT ;  /* 0x000000ff17177812 */ /* 0x000fe400078ec0ff */
[----:B------:R-:W-:Y:S02]  /*0cf0*/  IADD3 R20, PT, PT, R12, -0x1, RZ ;  /* 0xffffffff0c147810 */ /* 0x000fe40007ffe0ff */
[----:B------:R-:W-:-:S02]  /*0d00*/  IADD3 R21, PT, PT, R23, -0x1, RZ ;  /* 0xffffffff17157810 */ /* 0x000fc40007ffe0ff */
[----:B------:R-:W-:-:S04]  /*0d10*/  ISETP.GT.U32.AND P0, PT, R20, 0xfd, PT ;  /* 0x000000fd1400780c */ /* 0x000fc80003f04070 */
[----:B------:R-:W-:-:S13]  /*0d20*/  ISETP.GT.U32.OR P0, PT, R21, 0xfd, P0 ;  /* 0x000000fd1500780c */ /* 0x000fda0000704470 */
[----:B------:R-:W-:Y:S01]  /*0d30*/  @!P0 MOV R19, RZ ;  /* 0x000000ff00138202 */ /* 0x000fe20000000f00 */
[----:B------:R-:W-:Y:S06]  /*0d40*/  @!P0 BRA `(.L_x_40) ;  /* 0x00000000005c8947 */ /* 0x000fec0003800000 */
[----:B------:R-:W-:Y:S02]  /*0d50*/  FSETP.GTU.FTZ.AND P0, PT, |R0|, +INF , PT ;  /* 0x7f8000000000780b */ /* 0x000fe40003f1c200 */
[----:B------:R-:W-:-:S04]  /*0d60*/  FSETP.GTU.FTZ.AND P1, PT, |R15|, +INF , PT ;  /* 0x7f8000000f00780b */ /* 0x000fc80003f3c200 */
[----:B------:R-:W-:-:S13]  /*0d70*/  PLOP3.LUT P0, PT, P0, P1, PT, 0xf8, 0x8f ;  /* 0x00000000008f781c */ /* 0x000fda0000703f70 */
[----:B------:R-:W-:Y:S05]  /*0d80*/  @P0 BRA `(.L_x_41) ;  /* 0x00000004004c0947 */ /* 0x000fea0003800000 */
[----:B------:R-:W-:-:S13]  /*0d90*/  LOP3.LUT P0, RZ, R25, 0x7fffffff, R0, 0xc8, !PT ;  /* 0x7fffffff19ff7812 */ /* 0x000fda000780c800 */
[----:B------:R-:W-:Y:S05]  /*0da0*/  @!P0 BRA `(.L_x_42) ;  /* 0x00000004003c8947 */ /* 0x000fea0003800000 */
[C---:B------:R-:W-:Y:S02]  /*0db0*/  FSETP.NEU.FTZ.AND P2, PT, |R0|.reuse, +INF , PT ;  /* 0x7f8000000000780b */ /* 0x040fe40003f5d200 */
[----:B------:R-:W-:Y:S02]  /*0dc0*/  FSETP.NEU.FTZ.AND P1, PT, |R15|, +INF , PT ;  /* 0x7f8000000f00780b */ /* 0x000fe40003f3d200 */
[----:B------:R-:W-:-:S11]  /*0dd0*/  FSETP.NEU.FTZ.AND P0, PT, |R0|, +INF , PT ;  /* 0x7f8000000000780b */ /* 0x000fd60003f1d200 */
[----:B------:R-:W-:Y:S05]  /*0de0*/  @!P1 BRA !P2, `(.L_x_42) ;  /* 0x00000004002c9947 */ /* 0x000fea0005000000 */
[----:B------:R-:W-:-:S04]  /*0df0*/  LOP3.LUT P2, RZ, R0, 0x7fffffff, RZ, 0xc0, !PT ;  /* 0x7fffffff00ff7812 */ /* 0x000fc8000784c0ff */
[----:B------:R-:W-:-:S13]  /*0e00*/  PLOP3.LUT P1, PT, P1, P2, PT, 0x2f, 0xf2 ;  /* 0x0000000000f2781c */ /* 0x000fda0000f24577 */
[----:B------:R-:W-:Y:S05]  /*0e10*/  @P1 BRA `(.L_x_43) ;  /* 0x0000000400181947 */ /* 0x000fea0003800000 */
[----:B------:R-:W-:-:S04]  /*0e20*/  LOP3.LUT P1, RZ, R25, 0x7fffffff, RZ, 0xc0, !PT ;  /* 0x7fffffff19ff7812 */ /* 0x000fc8000782c0ff */
[----:B------:R-:W-:-:S13]  /*0e30*/  PLOP3.LUT P0, PT, P0, P1, PT, 0x2f, 0xf2 ;  /* 0x0000000000f2781c */ /* 0x000fda0000702577 */
[----:B------:R-:W-:Y:S05]  /*0e40*/  @P0 BRA `(.L_x_44) ;  /* 0x0000000400000947 */ /* 0x000fea0003800000 */
[----:B------:R-:W-:Y:S02]  /*0e50*/  ISETP.GE.AND P0, PT, R21, RZ, PT ;  /* 0x000000ff1500720c */ /* 0x000fe40003f06270 */
[----:B------:R-:W-:-:S11]  /*0e60*/  ISETP.GE.AND P1, PT, R20, RZ, PT ;  /* 0x000000ff1400720c */ /* 0x000fd60003f26270 */
[----:B------:R-:W-:Y:S01]  /*0e70*/  @P0 MOV R19, RZ ;  /* 0x000000ff00130202 */ /* 0x000fe20000000f00 */
[----:B------:R-:W-:Y:S02]  /*0e80*/  @!P0 IMAD.MOV.U32 R19, RZ, RZ, -0x40 ;  /* 0xffffffc0ff138424 */ /* 0x000fe400078e00ff */
[----:B------:R-:W-:Y:S01]  /*0e90*/  @!P0 FFMA R0, R0, 1.84467440737095516160e+19, RZ ;  /* 0x5f80000000008823 */ /* 0x000fe200000000ff */
[----:B------:R-:W-:Y:S02]  /*0ea0*/  @!P1 FFMA R25, R15, 1.84467440737095516160e+19, RZ ;  /* 0x5f8000000f199823 */ /* 0x000fe400000000ff */
[----:B------:R-:W-:-:S07]  /*0eb0*/  @!P1 IADD3 R19, PT, PT, R19, 0x40, RZ ;  /* 0x0000004013139810 */ /* 0x000fce0007ffe0ff */
.L_x_40:
[----:B------:R-:W-:Y:S01]  /*0ec0*/  LEA R28, R12, 0xc0800000, 0x17 ;  /* 0xc08000000c1c7811 */ /* 0x000fe200078eb8ff */
[----:B------:R-:W-:Y:S01]  /*0ed0*/  VIADD R23, R23, 0xffffff81 ;  /* 0xffffff8117177836 */ /* 0x000fe20000000000 */
[----:B------:R-:W-:Y:S02]  /*0ee0*/  BSSY.RECONVERGENT B3, `(.L_x_45) ;  /* 0x0000035000037945 */ /* 0x000fe40003800200 */
[----:B------:R-:W-:Y:S01]  /*0ef0*/  IADD3 R28, PT, PT, -R28, R25, RZ ;  /* 0x000000191c1c7210 */ /* 0x000fe20007ffe1ff */
[----:B------:R-:W-:-:S03]  /*0f00*/  IMAD R0, R23, -0x800000, R0 ;  /* 0xff80000017007824 */ /* 0x000fc600078e0200 */
[----:B------:R-:W0:Y:S01]  /*0f10*/  MUFU.RCP R20, R28 ;  /* 0x0000001c00147308 */ /* 0x000e220000001000 */
[----:B------:R-:W-:-:S04]  /*0f20*/  FADD.FTZ R21, -R28, -RZ ;  /* 0x800000ff1c157221 */ /* 0x000fc80000010100 */
[----:B0-----:R-:W-:-:S04]  /*0f30*/  FFMA R25, R20, R21, 1 ;  /* 0x3f80000014197423 */ /* 0x001fc80000000015 */
[----:B------:R-:W-:-:S04]  /*0f40*/  FFMA R25, R20, R25, R20 ;  /* 0x0000001914197223 */ /* 0x000fc80000000014 */
[----:B------:R-:W-:-:S04]  /*0f50*/  FFMA R20, R0, R25, RZ ;  /* 0x0000001900147223 */ /* 0x000fc800000000ff */
[----:B------:R-:W-:-:S04]  /*0f60*/  FFMA R22, R21, R20, R0 ;  /* 0x0000001415167223 */ /* 0x000fc80000000000 */
[----:B------:R-:W-:Y:S01]  /*0f70*/  FFMA R22, R25, R22, R20 ;  /* 0x0000001619167223 */ /* 0x000fe20000000014 */
[----:B------:R-:W-:-:S03]  /*0f80*/  IADD3 R20, PT, PT, R23, 0x7f, -R12 ;  /* 0x0000007f17147810 */ /* 0x000fc60007ffe80c */
[----:B------:R-:W-:Y:S01]  /*0f90*/  FFMA R21, R21, R22, R0 ;  /* 0x0000001615157223 */ /* 0x000fe20000000000 */
[----:B------:R-:W-:-:S03]  /*0fa0*/  IADD3 R19, PT, PT, R20, R19, RZ ;  /* 0x0000001314137210 */ /* 0x000fc60007ffe0ff */
[----:B------:R-:W-:-:S05]  /*0fb0*/  FFMA R0, R25, R21, R22 ;  /* 0x0000001519007223 */ /* 0x000fca0000000016 */
[----:B------:R-:W-:-:S04]  /*0fc0*/  SHF.R.U32.HI R12, RZ, 0x17, R0 ;  /* 0x00000017ff0c7819 */ /* 0x000fc80000011600 */
[----:B------:R-:W-:-:S04]  /*0fd0*/  LOP3.LUT R12, R12, 0xff, RZ, 0xc0, !PT ;  /* 0x000000ff0c0c7812 */ /* 0x000fc800078ec0ff */
[----:B------:R-:W-:-:S05]  /*0fe0*/  IADD3 R12, PT, PT, R12, R19, RZ ;  /* 0x000000130c0c7210 */ /* 0x000fca0007ffe0ff */
[----:B------:R-:W-:-:S05]  /*0ff0*/  VIADD R20, R12, 0xffffffff ;  /* 0xffffffff0c147836 */ /* 0x000fca0000000000 */
[----:B------:R-:W-:-:S13]  /*1000*/  ISETP.GE.U32.AND P0, PT, R20, 0xfe, PT ;  /* 0x000000fe1400780c */ /* 0x000fda0003f06070 */
[----:B------:R-:W-:Y:S05]  /*1010*/  @!P0 BRA `(.L_x_46) ;  /* 0x0000000000808947 */ /* 0x000fea0003800000 */
[----:B------:R-:W-:-:S13]  /*1020*/  ISETP.GT.AND P0, PT, R12, 0xfe, PT ;  /* 0x000000fe0c00780c */ /* 0x000fda0003f04270 */
[----:B------:R-:W-:Y:S05]  /*1030*/  @P0 BRA `(.L_x_47) ;  /* 0x00000000006c0947 */ /* 0x000fea0003800000 */
[----:B------:R-:W-:-:S13]  /*1040*/  ISETP.GE.AND P0, PT, R12, 0x1, PT ;  /* 0x000000010c00780c */ /* 0x000fda0003f06270 */
[----:B------:R-:W-:Y:S05]  /*1050*/  @P0 BRA `(.L_x_48) ;  /* 0x0000000000740947 */ /* 0x000fea0003800000 */
[----:B------:R-:W-:Y:S02]  /*1060*/  ISETP.GE.AND P0, PT, R12, -0x18, PT ;  /* 0xffffffe80c00780c */ /* 0x000fe40003f06270 */
[----:B------:R-:W-:-:S11]  /*1070*/  LOP3.LUT R0, R0, 0x80000000, RZ, 0xc0, !PT ;  /* 0x8000000000007812 */ /* 0x000fd600078ec0ff */
[----:B------:R-:W-:Y:S05]  /*1080*/  @!P0 BRA `(.L_x_48) ;  /* 0x0000000000688947 */ /* 0x000fea0003800000 */
[CCC-:B------:R-:W-:Y:S01]  /*1090*/  FFMA.RZ R19, R25.reuse, R21.reuse, R22.reuse ;  /* 0x0000001519137223 */ /* 0x1c0fe2000000c016 */
[CCC-:B------:R-:W-:Y:S01]  /*10a0*/  FFMA.RP R20, R25.reuse, R21.reuse, R22.reuse ;  /* 0x0000001519147223 */ /* 0x1c0fe20000008016 */
[----:B------:R-:W-:Y:S01]  /*10b0*/  FFMA.RM R25, R25, R21, R22 ;  /* 0x0000001519197223 */ /* 0x000fe20000004016 */
[C---:B------:R-:W-:Y:S02]  /*10c0*/  IADD3 R21, PT, PT, R12.reuse, 0x20, RZ ;  /* 0x000000200c157810 */ /* 0x040fe40007ffe0ff */
[----:B------:R-:W-:Y:S02]  /*10d0*/  LOP3.LUT R19, R19, 0x7fffff, RZ, 0xc0, !PT ;  /* 0x007fffff13137812 */ /* 0x000fe400078ec0ff */
[C---:B------:R-:W-:Y:S02]  /*10e0*/  ISETP.NE.AND P2, PT, R12.reuse, RZ, PT ;  /* 0x000000ff0c00720c */ /* 0x040fe40003f45270 */
[----:B------:R-:W-:Y:S02]  /*10f0*/  LOP3.LUT R22, R19, 0x800000, RZ, 0xfc, !PT ;  /* 0x0080000013167812 */ /* 0x000fe400078efcff */
[----:B------:R-:W-:-:S02]  /*1100*/  ISETP.NE.AND P1, PT, R12, RZ, PT ;  /* 0x000000ff0c00720c */ /* 0x000fc40003f25270 */
[----:B------:R-:W-:Y:S02]  /*1110*/  IADD3 R12, PT, PT, -R12, RZ, RZ ;  /* 0x000000ff0c0c7210 */ /* 0x000fe40007ffe1ff */
[----:B------:R-:W-:Y:S02]  /*1120*/  SHF.L.U32 R21, R22, R21, RZ ;  /* 0x0000001516157219 */ /* 0x000fe400000006ff */
[----:B------:R-:W-:Y:S02]  /*1130*/  FSETP.NEU.FTZ.AND P0, PT, R20, R25, PT ;  /* 0x000000191400720b */ /* 0x000fe40003f1d000 */
[----:B------:R-:W-:Y:S02]  /*1140*/  SEL R19, R12, RZ, P2 ;  /* 0x000000ff0c137207 */ /* 0x000fe40001000000 */
[----:B------:R-:W-:Y:S02]  /*1150*/  ISETP.NE.AND P1, PT, R21, RZ, P1 ;  /* 0x000000ff1500720c */ /* 0x000fe40000f25270 */
[----:B------:R-:W-:-:S02]  /*1160*/  SHF.R.U32.HI R21, RZ, R19, R22 ;  /* 0x00000013ff157219 */ /* 0x000fc40000011616 */
[----:B------:R-:W-:Y:S02]  /*1170*/  PLOP3.LUT P0, PT, P0, P1, PT, 0xf8, 0x8f ;  /* 0x00000000008f781c */ /* 0x000fe40000703f70 */
[----:B------:R-:W-:Y:S02]  /*1180*/  SHF.R.U32.HI R19, RZ, 0x1, R21 ;  /* 0x00000001ff137819 */ /* 0x000fe40000011615 */
[----:B------:R-:W-:-:S04]  /*1190*/  SEL R12, RZ, 0x1, !P0 ;  /* 0x00000001ff0c7807 */ /* 0x000fc80004000000 */
[----:B------:R-:W-:-:S04]  /*11a0*/  LOP3.LUT R12, R12, 0x1, R19, 0xf8, !PT ;  /* 0x000000010c0c7812 */ /* 0x000fc800078ef813 */
[----:B------:R-:W-:-:S05]  /*11b0*/  LOP3.LUT R12, R12, R21, RZ, 0xc0, !PT ;  /* 0x000000150c0c7212 */ /* 0x000fca00078ec0ff */
[----:B------:R-:W-:-:S05]  /*11c0*/  IMAD.IADD R19, R19, 0x1, R12 ;  /* 0x0000000113137824 */ /* 0x000fca00078e020c */
[----:B------:R-:W-:Y:S01]  /*11d0*/  LOP3.LUT R0, R19, R0, RZ, 0xfc, !PT ;  /* 0x0000000013007212 */ /* 0x000fe200078efcff */
[----:B------:R-:W-:Y:S06]  /*11e0*/  BRA `(.L_x_48) ;  /* 0x0000000000107947 */ /* 0x000fec0003800000 */
.L_x_47:
[----:B------:R-:W-:-:S04]  /*11f0*/  LOP3.LUT R0, R0, 0x80000000, RZ, 0xc0, !PT ;  /* 0x8000000000007812 */ /* 0x000fc800078ec0ff */
[----:B------:R-:W-:Y:S01]  /*1200*/  LOP3.LUT R0, R0, 0x7f800000, RZ, 0xfc, !PT ;  /* 0x7f80000000007812 */ /* 0x000fe200078efcff */
[----:B------:R-:W-:Y:S06]  /*1210*/  BRA `(.L_x_48) ;  /* 0x0000000000047947 */ /* 0x000fec0003800000 */
.L_x_46:
[----:B------:R-:W-:-:S07]  /*1220*/  LEA R0, R19, R0, 0x17 ;  /* 0x0000000013007211 */ /* 0x000fce00078eb8ff */
.L_x_48:
[----:B------:R-:W-:Y:S05]  /*1230*/  BSYNC.RECONVERGENT B3 ;  /* 0x0000000000037941 */ /* 0x000fea0003800200 */
.L_x_45:
[----:B------:R-:W-:Y:S05]  /*1240*/  BRA `(.L_x_49) ;  /* 0x0000000000207947 */ /* 0x000fea0003800000 */
.L_x_44:
[----:B------:R-:W-:-:S04]  /*1250*/  LOP3.LUT R0, R25, 0x80000000, R0, 0x48, !PT ;  /* 0x8000000019007812 */ /* 0x000fc800078e4800 */
[----:B------:R-:W-:Y:S01]  /*1260*/  LOP3.LUT R0, R0, 0x7f800000, RZ, 0xfc, !PT ;  /* 0x7f80000000007812 */ /* 0x000fe200078efcff */
[----:B------:R-:W-:Y:S06]  /*1270*/  BRA `(.L_x_49) ;  /* 0x0000000000147947 */ /* 0x000fec0003800000 */
.L_x_43:
[----:B------:R-:W-:Y:S01]  /*1280*/  LOP3.LUT R0, R25, 0x80000000, R0, 0x48, !PT ;  /* 0x8000000019007812 */ /* 0x000fe200078e4800 */
[----:B------:R-:W-:Y:S06]  /*1290*/  BRA `(.L_x_49) ;  /* 0x00000000000c7947 */ /* 0x000fec0003800000 */
.L_x_42:
[----:B------:R-:W0:Y:S01]  /*12a0*/  MUFU.RSQ R0, -QNAN ;  /* 0xffc0000000007908 */ /* 0x000e220000001400 */
[----:B------:R-:W-:Y:S05]  /*12b0*/  BRA `(.L_x_49) ;  /* 0x0000000000047947 */ /* 0x000fea0003800000 */
.L_x_41:
[----:B------:R-:W-:-:S07]  /*12c0*/  FADD.FTZ R0, R0, R15 ;  /* 0x0000000f00007221 */ /* 0x000fce0000010000 */
.L_x_49:
[----:B------:R-:W-:Y:S05]  /*12d0*/  BSYNC.RECONVERGENT B2 ;  /* 0x0000000000027941 */ /* 0x000fea0003800200 */
.L_x_39:
[----:B------:R-:W-:-:S04]  /*12e0*/  HFMA2 R19, -RZ, RZ, 0, 0 ;  /* 0x00000000ff137431 */ /* 0x000fc800000001ff */
[----:B0-----:R-:W-:Y:S05]  /*12f0*/  RET.REL.NODEC R18 `(_Z22gpuHistogramFillSplitsPfiS_PiPjffi) ;  /* 0xffffffec12407950 */ /* 0x001fea0003c3ffff */
.L_x_50:
        /* <DEDUP_REMOVED lines=16> */
.L_x_123:


//--------------------- .text._Z32gpuHistogramCalculateSplitsSizesPfiPiffi --------------------------
	.section	.text._Z32gpuHistogramCalculateSplitsSizesPfiPiffi,"ax",@progbits
	.align	128
        .global         _Z32gpuHistogramCalculateSplitsSizesPfiPiffi
        .type           _Z32gpuHistogramCalculateSplitsSizesPfiPiffi,@function
        .size           _Z32gpuHistogramCalculateSplitsSizesPfiPiffi,(.L_x_124 - _Z32gpuHistogramCalculateSplitsSizesPfiPiffi)
        .other          _Z32gpuHistogramCalculateSplitsSizesPfiPiffi,@"STO_CUDA_ENTRY STV_DEFAULT"
_Z32gpuHistogramCalculateSplitsSizesPfiPiffi:
.text._Z32gpuHistogramCalculateSplitsSizesPfiPiffi:
        /* <DEDUP_REMOVED lines=11> */
[C---:B------:R-:W-:Y:S01]  /*00b0*/  IMAD.IADD R0, R2.reuse, 0x1, R9 ;  /* 0x0000000102007824 */ /* 0x040fe200078e0209 */
[----:B------:R-:W-:Y:S01]  /*00c0*/  IADD3 R7, PT, PT, RZ, -R2, RZ ;  /* 0x80000002ff077210 */ /* 0x000fe20007ffe0ff */
[----:B------:R-:W1:Y:S01]  /*00d0*/  LDCU UR4, c[0x0][0x3a0] ;  /* 0x00007400ff0477ac */ /* 0x000e620008000800 */
[----:B------:R-:W-:Y:S01]  /*00e0*/  ISETP.NE.U32.AND P2, PT, R2, RZ, PT ;  /* 0x000000ff0200720c */ /* 0x000fe20003f45070 */
[----:B------:R-:W-:Y:S01]  /*00f0*/  BSSY B0, `(.L_x_51) ;  /* 0x000003f000007945 */ /* 0x000fe20003800000 */
[C---:B------:R-:W-:Y:S01]  /*0100*/  ISETP.GE.AND P0, PT, R0.reuse, UR5, PT ;  /* 0x0000000500007c0c */ /* 0x040fe2000bf06270 */
[----:B------:R-:W2:Y:S01]  /*0110*/  LDCU.64 UR6, c[0x0][0x358] ;  /* 0x00006b00ff0677ac */ /* 0x000ea20008000a00 */
[----:B------:R-:W-:Y:S02]  /*0120*/  VIMNMX R3, PT, PT, R0, UR5, !PT ;  /* 0x0000000500037c48 */ /* 0x000fe4000ffe0100 */
[----:B------:R-:W-:Y:S01]  /*0130*/  SEL R10, RZ, 0x1, P0 ;  /* 0x00000001ff0a7807 */ /* 0x000fe20000000000 */
[----:B------:R-:W3:Y:S03]  /*0140*/  LDCU UR5, c[0x0][0x398] ;  /* 0x00007300ff0577ac */ /* 0x000ee60008000800 */
[----:B------:R-:W-:Y:S01]  /*0150*/  IADD3 R3, PT, PT, R3, -R0, -R10 ;  /* 0x8000000003037210 */ /* 0x000fe20007ffe80a */
[----:B0-----:R-:W0:Y:S01]  /*0160*/  MUFU.RCP R6, R6 ;  /* 0x0000000600067308 */ /* 0x001e220000001000 */
[----:B------:R-:W4:Y:S01]  /*0170*/  LDCU UR8, c[0x0][0x398] ;  /* 0x00007300ff0877ac */ /* 0x000f220008000800 */
[----:B------:R-:W2:Y:S01]  /*0180*/  LDCU UR9, c[0x0][0x388] ;  /* 0x00007100ff0977ac */ /* 0x000ea20008000800 */
[----:B-1----:R-:W-:-:S06]  /*0190*/  UIADD3 UR4, UPT, UPT, UR4, -0x1, URZ ;  /* 0xffffffff04047890 */ /* 0x002fcc000fffe0ff */
[----:B------:R-:W-:Y:S01]  /*01a0*/  I2FP.F32.S32 R8, UR4 ;  /* 0x0000000400087c45 */ /* 0x000fe20008201400 */
[----:B0-----:R-:W-:-:S04]  /*01b0*/  VIADD R4, R6, 0xffffffe ;  /* 0x0ffffffe06047836 */ /* 0x001fc80000000000 */
[----:B------:R0:W1:Y:S02]  /*01c0*/  F2I.FTZ.U32.TRUNC.NTZ R5, R4 ;  /* 0x0000000400057305 */ /* 0x000064000021f000 */
[----:B0-----:R-:W-:Y:S02]  /*01d0*/  HFMA2 R4, -RZ, RZ, 0, 0 ;  /* 0x00000000ff047431 */ /* 0x001fe400000001ff */
[----:B-1----:R-:W-:-:S04]  /*01e0*/  IMAD R7, R7, R5, RZ ;  /* 0x0000000507077224 */ /* 0x002fc800078e02ff */
[----:B------:R-:W-:-:S06]  /*01f0*/  IMAD.HI.U32 R6, R5, R7, R4 ;  /* 0x0000000705067227 */ /* 0x000fcc00078e0004 */
[----:B------:R-:W-:Y:S02]  /*0200*/  IMAD.HI.U32 R5, R6, R3, RZ ;  /* 0x0000000306057227 */ /* 0x000fe400078e00ff */
[----:B------:R-:W0:Y:S02]  /*0210*/  LDC.64 R6, c[0x0][0x398] ;  /* 0x0000e600ff067b82 */ /* 0x000e240000000a00 */
[----:B------:R-:W-:-:S04]  /*0220*/  IMAD.MOV R0, RZ, RZ, -R5 ;  /* 0x000000ffff007224 */ /* 0x000fc800078e0a05 */
[----:B------:R-:W-:-:S05]  /*0230*/  IMAD R3, R2, R0, R3 ;  /* 0x0000000002037224 */ /* 0x000fca00078e0203 */
[----:B------:R-:W-:-:S13]  /*0240*/  ISETP.GE.U32.AND P0, PT, R3, R2, PT ;  /* 0x000000020300720c */ /* 0x000fda0003f06070 */
[----:B------:R-:W-:Y:S01]  /*0250*/  @P0 IADD3 R3, PT, PT, -R2, R3, RZ ;  /* 0x0000000302030210 */ /* 0x000fe20007ffe1ff */
[----:B------:R-:W-:-:S03]  /*0260*/  @P0 VIADD R5, R5, 0x1 ;  /* 0x0000000105050836 */ /* 0x000fc60000000000 */
[----:B------:R-:W-:Y:S01]  /*0270*/  ISETP.GE.U32.AND P1, PT, R3, R2, PT ;  /* 0x000000020300720c */ /* 0x000fe20003f26070 */
[----:B0-----:R-:W-:-:S12]  /*0280*/  FADD R3, R7, -R6 ;  /* 0x8000000607037221 */ /* 0x001fd80000000000 */
[----:B------:R-:W-:Y:S02]  /*0290*/  @P1 IADD3 R5, PT, PT, R5, 0x1, RZ ;  /* 0x0000000105051810 */ /* 0x000fe40007ffe0ff */
[----:B------:R-:W-:-:S05]  /*02a0*/  @!P2 LOP3.LUT R5, RZ, R2, RZ, 0x33, !PT ;  /* 0x00000002ff05a212 */ /* 0x000fca00078e33ff */
[----:B------:R-:W-:-:S05]  /*02b0*/  IMAD.IADD R10, R10, 0x1, R5 ;  /* 0x000000010a0a7824 */ /* 0x000fca00078e0205 */
[----:B------:R-:W-:-:S04]  /*02c0*/  LOP3.LUT R0, R10, 0x3, RZ, 0xc0, !PT ;  /* 0x000000030a007812 */ /* 0x000fc800078ec0ff */
[----:B------:R-:W-:-:S13]  /*02d0*/  ISETP.NE.AND P0, PT, R0, 0x3, PT ;  /* 0x000000030000780c */ /* 0x000fda0003f05270 */
[----:B--234-:R-:W-:Y:S05]  /*02e0*/  @!P0 BRA `(.L_x_52) ;  /* 0x00000000007c8947 */ /* 0x01cfea0003800000 */
[----:B------:R-:W0:Y:S01]  /*02f0*/  LDC.64 R6, c[0x0][0x390] ;  /* 0x0000e400ff067b82 */ /* 0x000e220000000a00 */
[----:B------:R-:W-:-:S04]  /*0300*/  IADD3 R0, PT, PT, R10, 0x1, RZ ;  /* 0x000000010a007810 */ /* 0x000fc80007ffe0ff */
[----:B------:R-:W-:-:S03]  /*0310*/  LOP3.LUT R0, R0, 0x3, RZ, 0xc0, !PT ;  /* 0x0000000300007812 */ /* 0x000fc600078ec0ff */
[----:B------:R-:W1:Y:S02]  /*0320*/  LDC.64 R4, c[0x0][0x380] ;  /* 0x0000e000ff047b82 */ /* 0x000e640000000a00 */
[----:B------:R-:W-:-:S07]  /*0330*/  IMAD.MOV R11, RZ, RZ, -R0 ;  /* 0x000000ffff0b7224 */ /* 0x000fce00078e0a00 */
.L_x_55:
[----:B-12---:R-:W-:-:S05]  /*0340*/  IMAD.WIDE R12, R9, 0x4, R4 ;  /* 0x00000004090c7825 */ /* 0x006fca00078e0204 */
[----:B------:R-:W2:Y:S01]  /*0350*/  LDG.E R0, desc[UR6][R12.64] ;  /* 0x000000060c007981 */ /* 0x000ea2000c1e1900 */
[----:B------:R-:W1:Y:S01]  /*0360*/  MUFU.RCP R14, R3 ;  /* 0x00000003000e7308 */ /* 0x000e620000001000 */
[----:B------:R-:W-:Y:S05]  /*0370*/  YIELD ;  /* 0x0000000000007946 */ /* 0x000fea0003800000 */
        /* <DEDUP_REMOVED lines=8> */
[----:B-1----:R-:W-:Y:S06]  /*0400*/  @!P0 BRA `(.L_x_54) ;  /* 0x00000000000c8947 */ /* 0x002fec0003800000 */
[----:B------:R-:W-:-:S07]  /*0410*/  MOV R14, 0x430 ;  /* 0x00000430000e7802 */ /* 0x000fce0000000f00 */
[----:B0-----:R-:W-:Y:S05]  /*0420*/  CALL.REL.NOINC `($__internal_1_$__cuda_sm3x_div_rn_noftz_f32_slowpath) ;  /* 0x0000000400b47944 */ /* 0x001fea0003c00000 */
[----:B------:R-:W-:-:S07]  /*0430*/  MOV R15, R0 ;  /* 0x00000000000f7202 */ /* 0x000fce0000000f00 */
.L_x_54:
[----:B------:R-:W-:Y:S05]  /*0440*/  BSYNC.RECONVERGENT B1 ;  /* 0x0000000000017941 */ /* 0x000fea0003800200 */
.L_x_53:
[----:B------:R-:W-:Y:S01]  /*0450*/  FMUL R15, R8, R15 ;  /* 0x0000000f080f7220 */ /* 0x000fe20000400000 */
[----:B------:R-:W-:-:S03]  /*0460*/  IMAD.MOV.U32 R17, RZ, RZ, 0x1 ;  /* 0x00000001ff117424 */ /* 0x000fc600078e00ff */
[----:B------:R-:W0:Y:S01]  /*0470*/  F2I.TRUNC.NTZ R13, R15 ;  /* 0x0000000f000d7305 */ /* 0x000e22000020f100 */
[----:B------:R-:W-:-:S04]  /*0480*/  IADD3 R11, PT, PT, R11, 0x1, RZ ;  /* 0x000000010b0b7810 */ /* 0x000fc80007ffe0ff */
[----:B------:R-:W-:Y:S01]  /*0490*/  ISETP.NE.AND P0, PT, R11, RZ, PT ;  /* 0x000000ff0b00720c */ /* 0x000fe20003f05270 */
[----:B------:R-:W-:Y:S02]  /*04a0*/  IMAD.IADD R9, R2, 0x1, R9 ;  /* 0x0000000102097824 */ /* 0x000fe400078e0209 */
[----:B0-----:R-:W-:-:S05]  /*04b0*/  IMAD.WIDE R12, R13, 0x4, R6 ;  /* 0x000000040d0c7825 */ /* 0x001fca00078e0206 */
[----:B------:R2:W-:Y:S05]  /*04c0*/  REDG.E.ADD.STRONG.GPU desc[UR6][R12.64], R17 ;  /* 0x000000110c00798e */ /* 0x0005ea000c12e106 */
[----:B------:R-:W-:Y:S05]  /*04d0*/  @P0 BRA `(.L_x_55) ;  /* 0xfffffffc00980947 */ /* 0x000fea000383ffff */
.L_x_52:
[----:B------:R-:W-:Y:S05]  /*04e0*/  BSYNC B0 ;  /* 0x0000000000007941 */ /* 0x000fea0003800000 */
.L_x_51:
[----:B------:R-:W0:Y:S01]  /*04f0*/  LDC.64 R6, c[0x0][0x390] ;  /* 0x0000e400ff067b82 */ /* 0x000e220000000a00 */
[----:B------:R-:W-:-:S07]  /*0500*/  ISETP.GE.U32.AND P0, PT, R10, 0x3, PT ;  /* 0x000000030a00780c */ /* 0x000fce0003f06070 */
[----:B------:R-:W1:Y:S06]  /*0510*/  LDC.64 R4, c[0x0][0x380] ;  /* 0x0000e000ff047b82 */ /* 0x000e6c0000000a00 */
[----:B------:R-:W-:Y:S05]  /*0520*/  @!P0 EXIT ;  /* 0x000000000000894d */ /* 0x000fea0003800000 */
.L_x_64:
[----:B-1-3--:R-:W-:-:S05]  /*0530*/  IMAD.WIDE R10, R9, 0x4, R4 ;  /* 0x00000004090a7825 */ /* 0x00afca00078e0204 */
[----:B--2---:R-:W2:Y:S01]  /*0540*/  LDG.E R12, desc[UR6][R10.64] ;  /* 0x000000060a0c7981 */ /* 0x004ea2000c1e1900 */
        /* <DEDUP_REMOVED lines=11> */
[----:B------:R-:W-:Y:S02]  /*0600*/  MOV R0, R14 ;  /* 0x0000000e00007202 */ /* 0x000fe40000000f00 */
[----:B------:R-:W-:-:S07]  /*0610*/  MOV R14, 0x630 ;  /* 0x00000630000e7802 */ /* 0x000fce0000000f00 */
[----:B0-----:R-:W-:Y:S05]  /*0620*/  CALL.REL.NOINC `($__internal_1_$__cuda_sm3x_div_rn_noftz_f32_slowpath) ;  /* 0x0000000400347944 */ /* 0x001fea0003c00000 */
[----:B------:R-:W-:-:S07]  /*0630*/  IMAD.MOV.U32 R13, RZ, RZ, R0 ;  /* 0x000000ffff0d7224 */ /* 0x000fce00078e0000 */
.L_x_57:
[----:B------:R-:W-:Y:S05]  /*0640*/  BSYNC.RECONVERGENT B0 ;  /* 0x0000000000007941 */ /* 0x000fea0003800200 */
.L_x_56:
[----:B------:R-:W-:Y:S01]  /*0650*/  FMUL R14, R8, R13 ;  /* 0x0000000d080e7220 */ /* 0x000fe20000400000 */
[----:B------:R-:W-:Y:S02]  /*0660*/  HFMA2 R17, -RZ, RZ, 0, 5.9604644775390625e-08 ;  /* 0x00000001ff117431 */ /* 0x000fe400000001ff */
[----:B------:R-:W-:Y:S01]  /*0670*/  IMAD.WIDE R10, R2, 0x4, R10 ;  /* 0x00000004020a7825 */ /* 0x000fe200078e020a */
[----:B------:R-:W0:Y:S03]  /*0680*/  F2I.TRUNC.NTZ R13, R14 ;  /* 0x0000000e000d7305 */ /* 0x000e26000020f100 */
[----:B0-----:R-:W-:-:S05]  /*0690*/  IMAD.WIDE R12, R13, 0x4, R6 ;  /* 0x000000040d0c7825 */ /* 0x001fca00078e0206 */
[----:B------:R0:W-:Y:S04]  /*06a0*/  REDG.E.ADD.STRONG.GPU desc[UR6][R12.64], R17 ;  /* 0x000000110c00798e */ /* 0x0001e8000c12e106 */
[----:B------:R-:W2:Y:S01]  /*06b0*/  LDG.E R0, desc[UR6][R10.64] ;  /* 0x000000060a007981 */ /* 0x000ea2000c1e1900 */
[----:B------:R-:W1:Y:S01]  /*06c0*/  MUFU.RCP R18, R3 ;  /* 0x0000000300127308 */ /* 0x000e620000001000 */
[----:B------:R-:W-:Y:S01]  /*06d0*/  BSSY.RECONVERGENT B0, `(.L_x_58) ;  /* 0x000000d000007945 */ /* 0x000fe20003800200 */
[----:B-1----:R-:W-:Y:S01]  /*06e0*/  FFMA R15, -R3, R18, 1 ;  /* 0x3f800000030f7423 */ /* 0x002fe20000000112 */
[----:B--2---:R-:W-:-:S03]  /*06f0*/  FADD R16, R0, -UR8 ;  /* 0x8000000800107e21 */ /* 0x004fc60008000000 */
[----:B------:R-:W-:Y:S02]  /*0700*/  FFMA R0, R18, R15, R18 ;  /* 0x0000000f12007223 */ /* 0x000fe40000000012 */
[----:B------:R-:W1:Y:S02]  /*0710*/  FCHK P0, R16, R3 ;  /* 0x0000000310007302 */ /* 0x000e640000000000 */
[----:B------:R-:W-:-:S04]  /*0720*/  FFMA R14, R0, R16, RZ ;  /* 0x00000010000e7223 */ /* 0x000fc800000000ff */
[----:B------:R-:W-:-:S04]  /*0730*/  FFMA R15, -R3, R14, R16 ;  /* 0x0000000e030f7223 */ /* 0x000fc80000000110 */
[----:B------:R-:W-:Y:S01]  /*0740*/  FFMA R15, R0, R15, R14 ;  /* 0x0000000f000f7223 */ /* 0x000fe2000000000e */
[----:B01----:R-:W-:Y:S06]  /*0750*/  @!P0 BRA `(.L_x_59) ;  /* 0x0000000000108947 */ /* 0x003fec0003800000 */
[----:B------:R-:W-:Y:S01]  /*0760*/  IMAD.MOV.U32 R0, RZ, RZ, R16 ;  /* 0x000000ffff007224 */ /* 0x000fe200078e0010 */
[----:B------:R-:W-:-:S07]  /*0770*/  MOV R14, 0x790 ;  /* 0x00000790000e7802 */ /* 0x000fce0000000f00 */
[----:B------:R-:W-:Y:S05]  /*0780*/  CALL.REL.NOINC `($__internal_1_$__cuda_sm3x_div_rn_noftz_f32_slowpath) ;  /* 0x0000000000dc7944 */ /* 0x000fea0003c00000 */
[----:B------:R-:W-:-:S07]  /*0790*/  MOV R15, R0 ;  /* 0x00000000000f7202 */ /* 0x000fce0000000f00 */
.L_x_59:
[----:B------:R-:W-:Y:S05]  /*07a0*/  BSYNC.RECONVERGENT B0 ;  /* 0x0000000000007941 */ /* 0x000fea0003800200 */
.L_x_58:
[----:B------:R-:W-:Y:S01]  /*07b0*/  FMUL R15, R8, R15 ;  /* 0x0000000f080f7220 */ /* 0x000fe20000400000 */
[----:B------:R-:W-:Y:S02]  /*07c0*/  IMAD.MOV.U32 R17, RZ, RZ, 0x1 ;  /* 0x00000001ff117424 */ /* 0x000fe400078e00ff */
        /* <DEDUP_REMOVED lines=15> */
[----:B------:R-:W-:Y:S02]  /*08c0*/  MOV R0, R16 ;  /* 0x0000001000007202 */ /* 0x000fe40000000f00 */
[----:B------:R-:W-:-:S07]  /*08d0*/  MOV R14, 0x8f0 ;  /* 0x000008f0000e7802 */ /* 0x000fce0000000f00 */
[----:B------:R-:W-:Y:S05]  /*08e0*/  CALL.REL.NOINC `($__internal_1_$__cuda_sm3x_div_rn_noftz_f32_slowpath) ;  /* 0x0000000000847944 */ /* 0x000fea0003c00000 */
[----:B------:R-:W-:-:S07]  /*08f0*/  IMAD.MOV.U32 R15, RZ, RZ, R0 ;  /* 0x000000ffff0f7224 */ /* 0x000fce00078e0000 */
.L_x_61:
[----:B------:R-:W-:Y:S05]  /*0900*/  BSYNC.RECONVERGENT B0 ;  /* 0x0000000000007941 */ /* 0x000fea0003800200 */
.L_x_60:
        /* <DEDUP_REMOVED lines=21> */
.L_x_63:
[----:B------:R-:W-:Y:S05]  /*0a60*/  BSYNC.RECONVERGENT B0 ;  /* 0x0000000000007941 */ /* 0x000fea0003800200 */
.L_x_62:
[----:B------:R-:W-:Y:S01]  /*0a70*/  FMUL R15, R8, R15 ;  /* 0x0000000f080f7220 */ /* 0x000fe20000400000 */
[----:B------:R-:W-:-:S03]  /*0a80*/  IMAD.MOV.U32 R13, RZ, RZ, 0x1 ;  /* 0x00000001ff0d7424 */ /* 0x000fc600078e00ff */
[----:B------:R-:W0:Y:S01]  /*0a90*/  F2I.TRUNC.NTZ R11, R15 ;  /* 0x0000000f000b7305 */ /* 0x000e22000020f100 */
[----:B------:R-:W-:-:S04]  /*0aa0*/  LEA R9, R2, R9, 0x2 ;  /* 0x0000000902097211 */ /* 0x000fc800078e10ff */
[----:B------:R-:W-:Y:S01]  /*0ab0*/  ISETP.GE.AND P0, PT, R9, UR9, PT ;  /* 0x0000000909007c0c */ /* 0x000fe2000bf06270 */
[----:B0-----:R-:W-:-:S05]  /*0ac0*/  IMAD.WIDE R10, R11, 0x4, R6 ;  /* 0x000000040b0a7825 */ /* 0x001fca00078e0206 */
[----:B------:R3:W-:Y:S07]  /*0ad0*/  REDG.E.ADD.STRONG.GPU desc[UR6][R10.64], R13 ;  /* 0x0000000d0a00798e */ /* 0x0007ee000c12e106 */
[----:B------:R-:W-:Y:S05]  /*0ae0*/  @!P0 BRA `(.L_x_64) ;  /* 0xfffffff800908947 */ /* 0x000fea000383ffff */
[----:B------:R-:W-:Y:S05]  /*0af0*/  EXIT ;  /* 0x000000000000794d */ /* 0x000fea0003800000 */
        .weak           $__internal_1_$__cuda_sm3x_div_rn_noftz_f32_slowpath
        .type           $__internal_1_$__cuda_sm3x_div_rn_noftz_f32_slowpath,@function
        .size           $__internal_1_$__cuda_sm3x_div_rn_noftz_f32_slowpath,(.L_x_124 - $__internal_1_$__cuda_sm3x_div_rn_noftz_f32_slowpath)
$__internal_1_$__cuda_sm3x_div_rn_noftz_f32_slowpath:
[--C-:B------:R-:W-:Y:S01]  /*0b00*/  SHF.R.U32.HI R13, RZ, 0x17, R3.reuse ;  /* 0x00000017ff0d7819 */ /* 0x100fe20000011603 */
[----:B------:R-:W-:Y:S01]  /*0b10*/  BSSY.RECONVERGENT B2, `(.L_x_65) ;  /* 0x0000063000027945 */ /* 0x000fe20003800200 */
[----:B------:R-:W-:Y:S01]  /*0b20*/  SHF.R.U32.HI R16, RZ, 0x17, R0 ;  /* 0x00000017ff107819 */ /* 0x000fe20000011600 */
[----:B------:R-:W-:Y:S01]  /*0b30*/  IMAD.MOV.U32 R19, RZ, RZ, R3 ;  /* 0x000000ffff137224 */ /* 0x000fe200078e0003 */
[----:B------:R-:W-:Y:S02]  /*0b40*/  LOP3.LUT R13, R13, 0xff, RZ, 0xc0, !PT ;  /* 0x000000ff0d0d7812 */ /* 0x000fe400078ec0ff */
[----:B------:R-:W-:-:S03]  /*0b50*/  LOP3.LUT R16, R16, 0xff, RZ, 0xc0, !PT ;  /* 0x000000ff10107812 */ /* 0x000fc600078ec0ff */
[----:B------:R-:W-:Y:S01]  /*0b60*/  VIADD R17, R13, 0xffffffff ;  /* 0xffffffff0d117836 */ /* 0x000fe20000000000 */
[----:B------:R-:W-:-:S04]  /*0b70*/  IADD3 R15, PT, PT, R16, -0x1, RZ ;  /* 0xffffffff100f7810 */ /* 0x000fc80007ffe0ff */
        /* <DEDUP_REMOVED lines=22> */
[----:B------:R-:W-:Y:S01]  /*0ce0*/  @P0 IMAD.MOV.U32 R12, RZ, RZ, RZ ;  /* 0x000000ffff0c0224 */ /* 0x000fe200078e00ff */
[----:B------:R-:W-:Y:S01]  /*0cf0*/  @!P0 MOV R12, 0xffffffc0 ;  /* 0xffffffc0000c8802 */ /* 0x000fe20000000f00 */
[----:B------:R-:W-:Y:S01]  /*0d00*/  @!P0 FFMA R0, R0, 1.84467440737095516160e+19, RZ ;  /* 0x5f80000000008823 */ /* 0x000fe200000000ff */
[----:B------:R-:W-:-:S03]  /*0d10*/  @!P1 FFMA R19, R3, 1.84467440737095516160e+19, RZ ;  /* 0x5f80000003139823 */ /* 0x000fc600000000ff */
[----:B------:R-:W-:-:S07]  /*0d20*/  @!P1 VIADD R12, R12, 0x40 ;  /* 0x000000400c0c9836 */ /* 0x000fce0000000000 */
.L_x_66:
[----:B------:R-:W-:Y:S01]  /*0d30*/  LEA R18, R13, 0xc0800000, 0x17 ;  /* 0xc08000000d127811 */ /* 0x000fe200078eb8ff */
[----:B------:R-:W-:Y:S01]  /*0d40*/  VIADD R16, R16, 0xffffff81 ;  /* 0xffffff8110107836 */ /* 0x000fe20000000000 */
[----:B------:R-:W-:Y:S02]  /*0d50*/  BSSY.RECONVERGENT B3, `(.L_x_71) ;  /* 0x0000035000037945 */ /* 0x000fe40003800200 */
[----:B------:R-:W-:Y:S01]  /*0d60*/  IADD3 R19, PT, PT, -R18, R19, RZ ;  /* 0x0000001312137210 */ /* 0x000fe20007ffe1ff */
[C---:B------:R-:W-:Y:S01]  /*0d70*/  IMAD R0, R16.reuse, -0x800000, R0 ;  /* 0xff80000010007824 */ /* 0x040fe200078e0200 */
[----:B------:R-:W-:Y:S02]  /*0d80*/  IADD3 R13, PT, PT, R16, 0x7f, -R13 ;  /* 0x0000007f100d7810 */ /* 0x000fe40007ffe80d */
[----:B------:R-:W0:Y:S01]  /*0d90*/  MUFU.RCP R18, R19 ;  /* 0x0000001300127308 */ /* 0x000e220000001000 */
[----:B------:R-:W-:Y:S01]  /*0da0*/  FADD.FTZ R17, -R19, -RZ ;  /* 0x800000ff13117221 */ /* 0x000fe20000010100 */
[----:B------:R-:W-:-:S03]  /*0db0*/  IADD3 R13, PT, PT, R13, R12, RZ ;  /* 0x0000000c0d0d7210 */ /* 0x000fc60007ffe0ff */
[----:B0-----:R-:W-:-:S04]  /*0dc0*/  FFMA R15, R18, R17, 1 ;  /* 0x3f800000120f7423 */ /* 0x001fc80000000011 */
[----:B------:R-:W-:-:S04]  /*0dd0*/  FFMA R15, R18, R15, R18 ;  /* 0x0000000f120f7223 */ /* 0x000fc80000000012 */
[----:B------:R-:W-:-:S04]  /*0de0*/  FFMA R18, R0, R15, RZ ;  /* 0x0000000f00127223 */ /* 0x000fc800000000ff */
[----:B------:R-:W-:-:S04]  /*0df0*/  FFMA R20, R17, R18, R0 ;  /* 0x0000001211147223 */ /* 0x000fc80000000000 */
[----:B------:R-:W-:-:S04]  /*0e00*/  FFMA R18, R15, R20, R18 ;  /* 0x000000140f127223 */ /* 0x000fc80000000012 */
[----:B------:R-:W-:-:S04]  /*0e10*/  FFMA R17, R17, R18, R0 ;  /* 0x0000001211117223 */ /* 0x000fc80000000000 */
[----:B------:R-:W-:-:S05]  /*0e20*/  FFMA R0, R15, R17, R18 ;  /* 0x000000110f007223 */ /* 0x000fca0000000012 */
[----:B------:R-:W-:-:S04]  /*0e30*/  SHF.R.U32.HI R16, RZ, 0x17, R0 ;  /* 0x00000017ff107819 */ /* 0x000fc80000011600 */
[----:B------:R-:W-:-:S05]  /*0e40*/  LOP3.LUT R12, R16, 0xff, RZ, 0xc0, !PT ;  /* 0x000000ff100c7812 */ /* 0x000fca00078ec0ff */
[----:B------:R-:W-:-:S05]  /*0e50*/  IMAD.IADD R12, R12, 0x1, R13 ;  /* 0x000000010c0c7824 */ /* 0x000fca00078e020d */
[----:B------:R-:W-:-:S04]  /*0e60*/  IADD3 R16, PT, PT, R12, -0x1, RZ ;  /* 0xffffffff0c107810 */ /* 0x000fc80007ffe0ff */
        /* <DEDUP_REMOVED lines=12> */
[C---:B------:R-:W-:Y:S01]  /*0f30*/  VIADD R15, R12.reuse, 0x20 ;  /* 0x000000200c0f7836 */ /* 0x040fe20000000000 */
[----:B------:R-:W-:Y:S02]  /*0f40*/  ISETP.NE.AND P2, PT, R12, RZ, PT ;  /* 0x000000ff0c00720c */ /* 0x000fe40003f45270 */
[----:B------:R-:W-:Y:S02]  /*0f50*/  LOP3.LUT R16, R16, 0x7fffff, RZ, 0xc0, !PT ;  /* 0x007fffff10107812 */ /* 0x000fe400078ec0ff */
[----:B------:R-:W-:Y:S02]  /*0f60*/  ISETP.NE.AND P1, PT, R12, RZ, PT ;  /* 0x000000ff0c00720c */ /* 0x000fe40003f25270 */
[----:B------:R-:W-:-:S02]  /*0f70*/  LOP3.LUT R16, R16, 0x800000, RZ, 0xfc, !PT ;  /* 0x0080000010107812 */ /* 0x000fc400078efcff */
        /* <DEDUP_REMOVED lines=14> */
.L_x_73:
[----:B------:R-:W-:-:S04]  /*1060*/  LOP3.LUT R0, R0, 0x80000000, RZ, 0xc0, !PT ;  /* 0x8000000000007812 */ /* 0x000fc800078ec0ff */
[----:B------:R-:W-:Y:S01]  /*1070*/  LOP3.LUT R0, R0, 0x7f800000, RZ, 0xfc, !PT ;  /* 0x7f80000000007812 */ /* 0x000fe200078efcff */
[----:B------:R-:W-:Y:S06]  /*1080*/  BRA `(.L_x_74) ;  /* 0x0000000000047947 */ /* 0x000fec0003800000 */
.L_x_72:
[----:B------:R-:W-:-:S07]  /*1090*/  LEA R0, R13, R0, 0x17 ;  /* 0x000000000d007211 */ /* 0x000fce00078eb8ff */
.L_x_74:
[----:B------:R-:W-:Y:S05]  /*10a0*/  BSYNC.RECONVERGENT B3 ;  /* 0x0000000000037941 */ /* 0x000fea0003800200 */
.L_x_71:
[----:B------:R-:W-:Y:S05]  /*10b0*/  BRA `(.L_x_75) ;  /* 0x0000000000207947 */ /* 0x000fea0003800000 */
.L_x_70:
[----:B------:R-:W-:-:S04]  /*10c0*/  LOP3.LUT R0, R19, 0x80000000, R0, 0x48, !PT ;  /* 0x8000000013007812 */ /* 0x000fc800078e4800 */
[----:B------:R-:W-:Y:S01]  /*10d0*/  LOP3.LUT R0, R0, 0x7f800000, RZ, 0xfc, !PT ;  /* 0x7f80000000007812 */ /* 0x000fe200078efcff */
[----:B------:R-:W-:Y:S06]  /*10e0*/  BRA `(.L_x_75) ;  /* 0x0000000000147947 */ /* 0x000fec0003800000 */
.L_x_69:
[----:B------:R-:W-:Y:S01]  /*10f0*/  LOP3.LUT R0, R19, 0x80000000, R0, 0x48, !PT ;  /* 0x8000000013007812 */ /* 0x000fe200078e4800 */
[----:B------:R-:W-:Y:S06]  /*1100*/  BRA `(.L_x_75) ;  /* 0x00000000000c7947 */ /* 0x000fec0003800000 */
.L_x_68:
[----:B------:R-:W0:Y:S01]  /*1110*/  MUFU.RSQ R0, -QNAN ;  /* 0xffc0000000007908 */ /* 0x000e220000001400 */
[----:B------:R-:W-:Y:S05]  /*1120*/  BRA `(.L_x_75) ;  /* 0x0000000000047947 */ /* 0x000fea0003800000 */
.L_x_67:
[----:B------:R-:W-:-:S07]  /*1130*/  FADD.FTZ R0, R0, R3 ;  /* 0x0000000300007221 */ /* 0x000fce0000010000 */
.L_x_75:
[----:B------:R-:W-:Y:S05]  /*1140*/  BSYNC.RECONVERGENT B2 ;  /* 0x0000000000027941 */ /* 0x000fea0003800200 */
.L_x_65:
[----:B------:R-:W-:-:S04]  /*1150*/  IMAD.MOV.U32 R15, RZ, RZ, 0x0 ;  /* 0x00000000ff0f7424 */ /* 0x000fc800078e00ff */
[----:B0-----:R-:W-:Y:S05]  /*1160*/  RET.REL.NODEC R14 `(_Z32gpuHistogramCalculateSplitsSizesPfiPiffi) ;  /* 0xffffffec0ea47950 */ /* 0x001fea0003c3ffff */
.L_x_76:
        /* <DEDUP_REMOVED lines=9> */
.L_x_124:


//--------------------- .text._Z14scanDistributePiiS_ --------------------------
	.section	.text._Z14scanDistributePiiS_,"ax",@progbits
	.align	128
        .global         _Z14scanDistributePiiS_
        .type           _Z14scanDistributePiiS_,@function
        .size           _Z14scanDistributePiiS_,(.L_x_129 - _Z14scanDistributePiiS_)
        .other          _Z14scanDistributePiiS_,@"STO_CUDA_ENTRY STV_DEFAULT"
_Z14scanDistributePiiS_:
.text._Z14scanDistributePiiS_:
[----:B------:R-:W-:Y:S01]  /*0000*/  LDC R1, c[0x0][0x37c] ;  /* 0x0000df00ff017b82 */ /* 0x000fe20000000800 */
[----:B------:R-:W0:Y:S01]  /*0010*/  S2R R9, SR_CTAID.X ;  /* 0x0000000000097919 */ /* 0x000e220000002500 */
[----:B------:R-:W1:Y:S01]  /*0020*/  LDCU UR4, c[0x0][0x388] ;  /* 0x00007100ff0477ac */ /* 0x000e620008000800 */
[----:B------:R-:W2:Y:S01]  /*0030*/  S2R R7, SR_TID.X ;  /* 0x0000000000077919 */ /* 0x000ea20000002100 */
[----:B0-----:R-:W-:-:S04]  /*0040*/  SHF.L.U32 R0, R9, 0xa, RZ ;  /* 0x0000000a09007819 */ /* 0x001fc800000006ff */
[----:B--2---:R-:W-:-:S04]  /*0050*/  LOP3.LUT R7, R0, R7, RZ, 0xfc, !PT ;  /* 0x0000000700077212 */ /* 0x004fc800078efcff */
[----:B-1----:R-:W-:-:S13]  /*0060*/  ISETP.GE.AND P0, PT, R7, UR4, PT ;  /* 0x0000000407007c0c */ /* 0x002fda000bf06270 */
[----:B------:R-:W-:Y:S05]  /*0070*/  @P0 EXIT ;  /* 0x000000000000094d */ /* 0x000fea0003800000 */
[----:B------:R-:W0:Y:S01]  /*0080*/  LDC.64 R2, c[0x0][0x390] ;  /* 0x0000e400ff027b82 */ /* 0x000e220000000a00 */
[----:B------:R-:W1:Y:S07]  /*0090*/  LDCU.64 UR4, c[0x0][0x358] ;  /* 0x00006b00ff0477ac */ /* 0x000e6e0008000a00 */
[----:B------:R-:W2:Y:S01]  /*00a0*/  LDC.64 R4, c[0x0][0x380] ;  /* 0x0000e000ff047b82 */ /* 0x000ea20000000a00 */
[----:B0-----:R-:W-:-:S06]  /*00b0*/  IMAD.WIDE.U32 R2, R9, 0x4, R2 ;  /* 0x0000000409027825 */ /* 0x001fcc00078e0002 */
[----:B-1----:R-:W3:Y:S01]  /*00c0*/  LDG.E R2, desc[UR4][R2.64] ;  /* 0x0000000402027981 */ /* 0x002ee2000c1e1900 */
[----:B--2---:R-:W-:-:S05]  /*00d0*/  IMAD.WIDE R4, R7, 0x4, R4 ;  /* 0x0000000407047825 */ /* 0x004fca00078e0204 */
[----:B------:R-:W3:Y:S02]  /*00e0*/  LDG.E R7, desc[UR4][R4.64] ;  /* 0x0000000404077981 */ /* 0x000ee4000c1e1900 */
[----:B---3--:R-:W-:-:S05]  /*00f0*/  IADD3 R7, PT, PT, R2, R7, RZ ;  /* 0x0000000702077210 */ /* 0x008fca0007ffe0ff */
[----:B------:R-:W-:Y:S01]  /*0100*/  STG.E desc[UR4][R4.64], R7 ;  /* 0x0000000704007986 */ /* 0x000fe2000c101904 */
[----:B------:R-:W-:Y:S05]  /*0110*/  EXIT ;  /* 0x000000000000794d */ /* 0x000fea0003800000 */
.L_x_77:
        /* <DEDUP_REMOVED lines=14> */
.L_x_129:


//--------------------- .text._Z5scan3PiiS_S_     --------------------------
	.section	.text._Z5scan3PiiS_S_,"ax",@progbits
	.align	128
        .global         _Z5scan3PiiS_S_
        .type           _Z5scan3PiiS_S_,@function
        .size           _Z5scan3PiiS_S_,(.L_x_130 - _Z5scan3PiiS_S_)
        .other          _Z5scan3PiiS_S_,@"STO_CUDA_ENTRY STV_DEFAULT"
_Z5scan3PiiS_S_:
.text._Z5scan3PiiS_S_:
[----:B------:R-:W-:Y:S01]  /*0000*/  LDC R1, c[0x0][0x37c] ;  /* 0x0000df00ff017b82 */ /* 0x000fe20000000800 */
[----:B------:R-:W0:Y:S01]  /*0010*/  S2R R2, SR_CTAID.X ;  /* 0x0000000000027919 */ /* 0x000e220000002500 */
[----:B------:R-:W1:Y:S06]  /*0020*/  LDCU UR8, c[0x0][0x388] ;  /* 0x00007100ff0877ac */ /* 0x000e6c0008000800 */
[----:B------:R-:W2:Y:S01]  /*0030*/  S2UR UR5, SR_CgaCtaId ;  /* 0x00000000000579c3 */ /* 0x000ea20000008800 */
[----:B------:R-:W3:Y:S01]  /*0040*/  S2R R3, SR_TID.X ;  /* 0x0000000000037919 */ /* 0x000ee20000002100 */
[----:B------:R-:W-:Y:S01]  /*0050*/  UMOV UR4, 0x400 ;  /* 0x0000040000047882 */ /* 0x000fe20000000000 */
[----:B------:R-:W4:Y:S01]  /*0060*/  LDCU.64 UR6, c[0x0][0x358] ;  /* 0x00006b00ff0677ac */ /* 0x000f220008000a00 */
[----:B--2---:R-:W-:Y:S01]  /*0070*/  ULEA UR4, UR5, UR4, 0x18 ;  /* 0x0000000405047291 */ /* 0x004fe2000f8ec0ff */
[----:B0-----:R-:W-:-:S05]  /*0080*/  IMAD.SHL.U32 R10, R2, 0x400, RZ ;  /* 0x00000400020a7824 */ /* 0x001fca00078e00ff */
[C---:B---3--:R-:W-:Y:S01]  /*0090*/  LEA R5, R3.reuse, UR4, 0x2 ;  /* 0x0000000403057c11 */ /* 0x048fe2000f8e10ff */
[----:B------:R-:W-:Y:S01]  /*00a0*/  VIADD R4, R3, 0x200 ;  /* 0x0000020003047836 */ /* 0x000fe20000000000 */
[----:B------:R-:W-:-:S03]  /*00b0*/  LOP3.LUT R0, R10, R3, RZ, 0xfc, !PT ;  /* 0x000000030a007212 */ /* 0x000fc600078efcff */
[----:B------:R-:W-:Y:S01]  /*00c0*/  STS [R5], RZ ;  /* 0x000000ff05007388 */ /* 0x000fe20000000800 */
[C---:B-1----:R-:W-:Y:S01]  /*00d0*/  ISETP.GE.U32.AND P1, PT, R0.reuse, UR8, PT ;  /* 0x0000000800007c0c */ /* 0x042fe2000bf26070 */
[----:B------:R-:W-:Y:S02]  /*00e0*/  VIADD R12, R0, 0x200 ;  /* 0x00000200000c7836 */ /* 0x000fe40000000000 */
[----:B------:R-:W-:Y:S03]  /*00f0*/  STS [R5+0x800], RZ ;  /* 0x000800ff05007388 */ /* 0x000fe60000000800 */
[----:B------:R-:W-:-:S07]  /*0100*/  ISETP.GE.U32.AND P2, PT, R12, UR8, PT ;  /* 0x000000080c007c0c */ /* 0x000fce000bf46070 */
[----:B------:R-:W0:Y:S06]  /*0110*/  @!P1 LDC.64 R6, c[0x0][0x380] ;  /* 0x0000e000ff069b82 */ /* 0x000e2c0000000a00 */
[----:B------:R-:W-:Y:S02]  /*0120*/  @!P2 IMAD R11, R4, R10, RZ ;  /* 0x0000000a040ba224 */ /* 0x000fe400078e02ff */
[----:B------:R-:W1:Y:S01]  /*0130*/  @!P2 LDC.64 R8, c[0x0][0x380] ;  /* 0x0000e000ff08ab82 */ /* 0x000e620000000a00 */
[----:B0-----:R-:W-:-:S07]  /*0140*/  @!P1 IMAD.WIDE.U32 R6, R0, 0x4, R6 ;  /* 0x0000000400069825 */ /* 0x001fce00078e0006 */
[----:B------:R-:W-:Y:S01]  /*0150*/  BAR.SYNC.DEFER_BLOCKING 0x0 ;  /* 0x0000000000007b1d */ /* 0x000fe20000010000 */
[----:B-1----:R-:W-:-:S05]  /*0160*/  @!P2 IMAD.WIDE.U32 R8, R11, 0x4, R8 ;  /* 0x000000040b08a825 */ /* 0x002fca00078e0008 */
[----:B----4-:R0:W2:Y:S04]  /*0170*/  @!P1 LDG.E R7, desc[UR6][R6.64] ;  /* 0x0000000606079981 */ /* 0x0100a8000c1e1900 */
[----:B------:R-:W3:Y:S01]  /*0180*/  @!P2 LDG.E R8, desc[UR6][R8.64] ;  /* 0x000000060808a981 */ /* 0x000ee2000c1e1900 */
[----:B------:R-:W-:Y:S01]  /*0190*/  SHF.R.U32.HI R10, RZ, 0x5, R3 ;  /* 0x00000005ff0a7819 */ /* 0x000fe20000011603 */
[C---:B------:R-:W-:Y:S01]  /*01a0*/  IMAD.SHL.U32 R14, R3.reuse, 0x2, RZ ;  /* 0x00000002030e7824 */ /* 0x040fe200078e00ff */
[----:B------:R-:W-:Y:S01]  /*01b0*/  SHF.R.U32.HI R16, RZ, 0x5, R4 ;  /* 0x00000005ff107819 */ /* 0x000fe20000011604 */
[----:B------:R-:W-:Y:S01]  /*01c0*/  BSSY.RECONVERGENT B0, `(.L_x_78) ;  /* 0x0000028000007945 */ /* 0x000fe20003800200 */
[C---:B------:R-:W-:Y:S01]  /*01d0*/  ISETP.GT.U32.AND P0, PT, R3.reuse, 0x1ff, PT ;  /* 0x000001ff0300780c */ /* 0x040fe20003f04070 */
[--C-:B------:R-:W-:Y:S01]  /*01e0*/  IMAD R10, R10, 0x4, R5.reuse ;  /* 0x000000040a0a7824 */ /* 0x100fe200078e0205 */
[-C--:B------:R-:W-:Y:S01]  /*01f0*/  LEA.HI R4, R3, R14.reuse, RZ, 0x1c ;  /* 0x0000000e03047211 */ /* 0x080fe200078fe0ff */
[----:B------:R-:W-:Y:S01]  /*0200*/  IMAD R11, R16, 0x4, R5 ;  /* 0x00000004100b7824 */ /* 0x000fe200078e0205 */
[----:B------:R-:W-:-:S02]  /*0210*/  LEA.HI R13, R14, R14, RZ, 0x1b ;  /* 0x0000000e0e0d7211 */ /* 0x000fc400078fd8ff */
[----:B------:R-:W-:Y:S02]  /*0220*/  LEA R4, R4, UR4, 0x2 ;  /* 0x0000000404047c11 */ /* 0x000fe4000f8e10ff */
[----:B0-----:R-:W-:Y:S02]  /*0230*/  LEA R6, R13, UR4, 0x2 ;  /* 0x000000040d067c11 */ /* 0x001fe4000f8e10ff */
[C---:B------:R-:W-:Y:S02]  /*0240*/  ISETP.GT.U32.AND P6, PT, R3.reuse, 0x7f, PT ;  /* 0x0000007f0300780c */ /* 0x040fe40003fc4070 */
[C---:B------:R-:W-:Y:S02]  /*0250*/  ISETP.GT.U32.AND P5, PT, R3.reuse, 0x3f, PT ;  /* 0x0000003f0300780c */ /* 0x040fe40003fa4070 */
[C---:B------:R-:W-:Y:S02]  /*0260*/  ISETP.GT.U32.AND P3, PT, R3.reuse, 0xf, PT ;  /* 0x0000000f0300780c */ /* 0x040fe40003f64070 */
[C---:B------:R-:W-:Y:S01]  /*0270*/  ISETP.GT.U32.AND P4, PT, R3.reuse, 0x7, PT ;  /* 0x000000070300780c */ /* 0x040fe20003f84070 */
[----:B--2---:R0:W-:Y:S04]  /*0280*/  @!P1 STS [R10], R7 ;  /* 0x000000070a009388 */ /* 0x0041e80000000800 */
[----:B------:R-:W-:Y:S01]  /*0290*/  @P1 STS [R10], RZ ;  /* 0x000000ff0a001388 */ /* 0x000fe20000000800 */
[----:B------:R-:W-:-:S03]  /*02a0*/  ISETP.GT.U32.AND P1, PT, R3, 0xff, PT ;  /* 0x000000ff0300780c */ /* 0x000fc60003f24070 */
[----:B------:R-:W-:Y:S01]  /*02b0*/  @P2 STS [R11+0x800], RZ ;  /* 0x000800ff0b002388 */ /* 0x000fe20000000800 */
[----:B0-----:R-:W-:-:S03]  /*02c0*/  P2R R7, PR, RZ, 0x40 ;  /* 0x00000040ff077803 */ /* 0x001fc60000000000 */
[----:B---3--:R0:W-:Y:S01]  /*02d0*/  @!P2 STS [R11], R8 ;  /* 0x000000080b00a388 */ /* 0x0081e20000000800 */
[----:B------:R-:W-:Y:S01]  /*02e0*/  P2R R7, PR, RZ, 0x20 ;  /* 0x00000020ff077803 */ /* 0x000fe20000000000 */
[C---:B------:R-:W-:Y:S01]  /*02f0*/  VIADD R7, R14.reuse, 0x1 ;  /* 0x000000010e077836 */ /* 0x040fe20000000000 */
[----:B------:R-:W-:Y:S01]  /*0300*/  BAR.SYNC.DEFER_BLOCKING 0x0 ;  /* 0x0000000000007b1d */ /* 0x000fe20000010000 */
[----:B------:R-:W-:Y:S01]  /*0310*/  ISETP.GT.U32.AND P2, PT, R3, 0x1f, PT ;  /* 0x0000001f0300780c */ /* 0x000fe20003f44070 */
[----:B0-----:R-:W-:-:S04]  /*0320*/  VIADD R8, R14, 0x2 ;  /* 0x000000020e087836 */ /* 0x001fc80000000000 */
[----:B------:R-:W-:Y:S04]  /*0330*/  @!P0 LDS R9, [R4] ;  /* 0x0000000004098984 */ /* 0x000fe80000000800 */
[----:B------:R-:W0:Y:S02]  /*0340*/  @!P0 LDS R16, [R6+0x4] ;  /* 0x0000040006108984 */ /* 0x000e240000000800 */
[----:B0-----:R-:W-:-:S05]  /*0350*/  @!P0 IMAD.IADD R9, R9, 0x1, R16 ;  /* 0x0000000109098824 */ /* 0x001fca00078e0210 */
[----:B------:R0:W-:Y:S01]  /*0360*/  @!P0 STS [R6+0x4], R9 ;  /* 0x0000040906008388 */ /* 0x0001e20000000800 */
[----:B------:R-:W-:Y:S06]  /*0370*/  BAR.SYNC.DEFER_BLOCKING 0x0 ;  /* 0x0000000000007b1d */ /* 0x000fec0000010000 */
[----:B------:R-:W-:Y:S05]  /*0380*/  @P1 BRA `(.L_x_79) ;  /* 0x00000000002c1947 */ /* 0x000fea0003800000 */
[----:B0-----:R-:W-:Y:S02]  /*0390*/  IMAD.SHL.U32 R9, R7, 0x2, RZ ;  /* 0x0000000207097824 */ /* 0x001fe400078e00ff */
[----:B------:R-:W-:Y:S02]  /*03a0*/  IMAD.SHL.U32 R14, R8, 0x2, RZ ;  /* 0x00000002080e7824 */ /* 0x000fe400078e00ff */
[----:B------:R-:W-:-:S03]  /*03b0*/  VIADD R10, R9, 0xffffffff ;  /* 0xffffffff090a7836 */ /* 0x000fc60000000000 */
[----:B------:R-:W-:Y:S02]  /*03c0*/  LEA.HI R14, R9, R14, RZ, 0x1b ;  /* 0x0000000e090e7211 */ /* 0x000fe400078fd8ff */
[----:B------:R-:W-:Y:S02]  /*03d0*/  LEA.HI R10, R10, R9, RZ, 0x1b ;  /* 0x000000090a0a7211 */ /* 0x000fe400078fd8ff */
[----:B------:R-:W-:Y:S02]  /*03e0*/  LEA R14, R14, UR4, 0x2 ;  /* 0x000000040e0e7c11 */ /* 0x000fe4000f8e10ff */
[----:B------:R-:W-:-:S03]  /*03f0*/  LEA R10, R10, UR4, 0x2 ;  /* 0x000000040a0a7c11 */ /* 0x000fc6000f8e10ff */
[----:B------:R-:W-:Y:S04]  /*0400*/  LDS R9, [R14+-0x4] ;  /* 0xfffffc000e097984 */ /* 0x000fe80000000800 */
[----:B------:R-:W0:Y:S02]  /*0410*/  LDS R10, [R10+-0x4] ;  /* 0xfffffc000a0a7984 */ /* 0x000e240000000800 */
[----:B0-----:R-:W-:-:S05]  /*0420*/  IMAD.IADD R9, R10, 0x1, R9 ;  /* 0x000000010a097824 */ /* 0x001fca00078e0209 */
[----:B------:R1:W-:Y:S02]  /*0430*/  STS [R14+-0x4], R9 ;  /* 0xfffffc090e007388 */ /* 0x0003e40000000800 */
.L_x_79:
[----:B------:R-:W-:Y:S05]  /*0440*/  BSYNC.RECONVERGENT B0 ;  /* 0x0000000000007941 */ /* 0x000fea0003800200 */
.L_x_78:
[----:B------:R-:W-:Y:S06]  /*0450*/  BAR.SYNC.DEFER_BLOCKING 0x0 ;  /* 0x0000000000007b1d */ /* 0x000fec0000010000 */
[----:B------:R-:W-:Y:S04]  /*0460*/  BSSY.RECONVERGENT B0, `(.L_x_80) ;  /* 0x000000d000007945 */ /* 0x000fe80003800200 */
[----:B------:R-:W-:Y:S05]  /*0470*/  @P6 BRA `(.L_x_81) ;  /* 0x00000000002c6947 */ /* 0x000fea0003800000 */
[----:B01----:R-:W-:Y:S02]  /*0480*/  IMAD.SHL.U32 R9, R7, 0x4, RZ ;  /* 0x0000000407097824 */ /* 0x003fe400078e00ff */
        /* <DEDUP_REMOVED lines=10> */
.L_x_81:
[----:B------:R-:W-:Y:S05]  /*0530*/  BSYNC.RECONVERGENT B0 ;  /* 0x0000000000007941 */ /* 0x000fea0003800200 */
.L_x_80:
[----:B------:R-:W-:Y:S06]  /*0540*/  BAR.SYNC.DEFER_BLOCKING 0x0 ;  /* 0x0000000000007b1d */ /* 0x000fec0000010000 */
[----:B------:R-:W-:Y:S04]  /*0550*/  BSSY.RECONVERGENT B0, `(.L_x_82) ;  /* 0x000000d000007945 */ /* 0x000fe80003800200 */
[----:B------:R-:W-:Y:S05]  /*0560*/  @P5 BRA `(.L_x_83) ;  /* 0x00000000002c5947 */ /* 0x000fea0003800000 */
[----:B012---:R-:W-:Y:S02]  /*0570*/  IMAD.SHL.U32 R9, R7, 0x8, RZ ;  /* 0x0000000807097824 */ /* 0x007fe400078e00ff */
        /* <DEDUP_REMOVED lines=10> */
.L_x_83:
[----:B------:R-:W-:Y:S05]  /*0620*/  BSYNC.RECONVERGENT B0 ;  /* 0x0000000000007941 */ /* 0x000fea0003800200 */
.L_x_82:
[----:B------:R-:W-:Y:S06]  /*0630*/  BAR.SYNC.DEFER_BLOCKING 0x0 ;  /* 0x0000000000007b1d */ /* 0x000fec0000010000 */
[----:B------:R-:W-:Y:S04]  /*0640*/  BSSY.RECONVERGENT B0, `(.L_x_84) ;  /* 0x000000d000007945 */ /* 0x000fe80003800200 */
[----:B------:R-:W-:Y:S05]  /*0650*/  @P2 BRA `(.L_x_85) ;  /* 0x00000000002c2947 */ /* 0x000fea0003800000 */
[----:B0123--:R-:W-:Y:S02]  /*0660*/  IMAD.SHL.U32 R9, R7, 0x10, RZ ;  /* 0x0000001007097824 */ /* 0x00ffe400078e00ff */
        /* <DEDUP_REMOVED lines=10> */
.L_x_85:
[----:B------:R-:W-:Y:S05]  /*0710*/  BSYNC.RECONVERGENT B0 ;  /* 0x0000000000007941 */ /* 0x000fea0003800200 */
.L_x_84:
[----:B------:R-:W-:Y:S06]  /*0720*/  BAR.SYNC.DEFER_BLOCKING 0x0 ;  /* 0x0000000000007b1d */ /* 0x000fec0000010000 */
[----:B------:R-:W-:Y:S04]  /*0730*/  BSSY.RECONVERGENT B0, `(.L_x_86) ;  /* 0x000000c000007945 */ /* 0x000fe80003800200 */
[----:B------:R-:W-:Y:S05]  /*0740*/  @P3 BRA `(.L_x_87) ;  /* 0x0000000000283947 */ /* 0x000fea0003800000 */
[----:B01234-:R-:W-:Y:S02]  /*0750*/  IMAD.SHL.U32 R9, R7, 0x20, RZ ;  /* 0x0000002007097824 */ /* 0x01ffe400078e00ff */
[----:B------:R-:W-:Y:S02]  /*0760*/  IMAD R11, R8, 0x20, R7 ;  /* 0x00000020080b7824 */ /* 0x000fe400078e0207 */
[----:B------:R-:W-:-:S03]  /*0770*/  VIADD R10, R9, 0xffffffff ;  /* 0xffffffff090a7836 */ /* 0x000fc60000000000 */
[----:B------:R-:W-:Y:S02]  /*0780*/  LEA R11, R11, UR4, 0x2 ;  /* 0x000000040b0b7c11 */ /* 0x000fe4000f8e10ff */
[----:B------:R-:W-:-:S03]  /*0790*/  LEA.HI R10, R10, R9, RZ, 0x1b ;  /* 0x000000090a0a7211 */ /* 0x000fc600078fd8ff */
[----:B------:R-:W-:Y:S01]  /*07a0*/  LDS R9, [R11+-0x4] ;  /* 0xfffffc000b097984 */ /* 0x000fe20000000800 */
[----:B------:R-:W-:-:S06]  /*07b0*/  LEA R10, R10, UR4, 0x2 ;  /* 0x000000040a0a7c11 */ /* 0x000fcc000f8e10ff */
[----:B------:R-:W0:Y:S02]  /*07c0*/  LDS R10, [R10+-0x4] ;  /* 0xfffffc000a0a7984 */ /* 0x000e240000000800 */
[----:B0-----:R-:W-:-:S05]  /*07d0*/  IMAD.IADD R14, R10, 0x1, R9 ;  /* 0x000000010a0e7824 */ /* 0x001fca00078e0209 */
[----:B------:R0:W-:Y:S02]  /*07e0*/  STS [R11+-0x4], R14 ;  /* 0xfffffc0e0b007388 */ /* 0x0001e40000000800 */
.L_x_87:
[----:B------:R-:W-:Y:S05]  /*07f0*/  BSYNC.RECONVERGENT B0 ;  /* 0x0000000000007941 */ /* 0x000fea0003800200 */
.L_x_86:
[----:B------:R-:W-:Y:S06]  /*0800*/  BAR.SYNC.DEFER_BLOCKING 0x0 ;  /* 0x0000000000007b1d */ /* 0x000fec0000010000 */
[----:B------:R-:W-:Y:S04]  /*0810*/  BSSY.RECONVERGENT B0, `(.L_x_88) ;  /* 0x000000d000007945 */ /* 0x000fe80003800200 */
[----:B------:R-:W-:Y:S05]  /*0820*/  @P4 BRA `(.L_x_89) ;  /* 0x00000000002c4947 */ /* 0x000fea0003800000 */
[----:B01234-:R-:W-:-:S04]  /*0830*/  IMAD.SHL.U32 R9, R7, 0x40, RZ ;  /* 0x0000004007097824 */ /* 0x01ffc800078e00ff */
[----:B------:R-:W-:Y:S01]  /*0840*/  VIADD R10, R9, 0xffffffff ;  /* 0xffffffff090a7836 */ /* 0x000fe20000000000 */
[----:B------:R-:W-:-:S04]  /*0850*/  SHF.R.U32.HI R11, RZ, 0x5, R9 ;  /* 0x00000005ff0b7819 */ /* 0x000fc80000011609 */
[----:B------:R-:W-:Y:S01]  /*0860*/  LEA.HI R10, R10, R9, RZ, 0x1b ;  /* 0x000000090a0a7211 */ /* 0x000fe200078fd8ff */
[----:B------:R-:W-:-:S03]  /*0870*/  IMAD R11, R8, 0x40, R11 ;  /* 0x00000040080b7824 */ /* 0x000fc600078e020b */
[----:B------:R-:W-:Y:S02]  /*0880*/  LEA R10, R10, UR4, 0x2 ;  /* 0x000000040a0a7c11 */ /* 0x000fe4000f8e10ff */
[----:B------:R-:W-:-:S04]  /*0890*/  LEA R11, R11, UR4, 0x2 ;  /* 0x000000040b0b7c11 */ /* 0x000fc8000f8e10ff */
[----:B------:R-:W-:Y:S04]  /*08a0*/  LDS R10, [R10+-0x4] ;  /* 0xfffffc000a0a7984 */ /* 0x000fe80000000800 */
[----:B------:R-:W0:Y:S02]  /*08b0*/  LDS R9, [R11] ;  /* 0x000000000b097984 */ /* 0x000e240000000800 */
[----:B0-----:R-:W-:-:S05]  /*08c0*/  IMAD.IADD R14, R10, 0x1, R9 ;  /* 0x000000010a0e7824 */ /* 0x001fca00078e0209 */
[----:B------:R0:W-:Y:S02]  /*08d0*/  STS [R11], R14 ;  /* 0x0000000e0b007388 */ /* 0x0001e40000000800 */
.L_x_89:
[----:B------:R-:W-:Y:S05]  /*08e0*/  BSYNC.RECONVERGENT B0 ;  /* 0x0000000000007941 */ /* 0x000fea0003800200 */
.L_x_88:
[----:B------:R-:W-:Y:S01]  /*08f0*/  BAR.SYNC.DEFER_BLOCKING 0x0 ;  /* 0x0000000000007b1d */ /* 0x000fe20000010000 */
[----:B------:R-:W-:-:S05]  /*0900*/  ISETP.GT.U32.AND P5, PT, R3, 0x3, PT ;  /* 0x000000030300780c */ /* 0x000fca0003fa4070 */
[----:B------:R-:W-:Y:S08]  /*0910*/  BSSY.RECONVERGENT B0, `(.L_x_90) ;  /* 0x000000d000007945 */ /* 0x000ff00003800200 */
        /* <DEDUP_REMOVED lines=9> */
[----:B------:R-:W0:Y:S02]  /*09b0*/  LDS R9, [R11+0x8] ;  /* 0x000008000b097984 */ /* 0x000e240000000800 */
[----:B0-----:R-:W-:-:S05]  /*09c0*/  IMAD.IADD R14, R10, 0x1, R9 ;  /* 0x000000010a0e7824 */ /* 0x001fca00078e0209 */
[----:B------:R0:W-:Y:S02]  /*09d0*/  STS [R11+0x8], R14 ;  /* 0x0000080e0b007388 */ /* 0x0001e40000000800 */
.L_x_91:
[----:B------:R-:W-:Y:S05]  /*09e0*/  BSYNC.RECONVERGENT B0 ;  /* 0x0000000000007941 */ /* 0x000fea0003800200 */
.L_x_90:
[----:B------:R-:W-:Y:S01]  /*09f0*/  BAR.SYNC.DEFER_BLOCKING 0x0 ;  /* 0x0000000000007b1d */ /* 0x000fe20000010000 */
[----:B------:R-:W-:-:S04]  /*0a00*/  ISETP.GT.U32.AND P6, PT, R3, 0x1, PT ;  /* 0x000000010300780c */ /* 0x000fc80003fc4070 */
[----:B01234-:R-:W-:Y:S01]  /*0a10*/  P2R R9, PR, RZ, 0x40 ;  /* 0x00000040ff097803 */ /* 0x01ffe20000000000 */
[----:B------:R-:W-:Y:S08]  /*0a20*/  BSSY.RECONVERGENT B0, `(.L_x_92) ;  /* 0x000000d000007945 */ /* 0x000ff00003800200 */
[----:B------:R-:W-:Y:S05]  /*0a30*/  @P6 BRA `(.L_x_93) ;  /* 0x00000000002c6947 */ /* 0x000fea0003800000 */
[----:B------:R-:W-:-:S04]  /*0a40*/  IMAD.SHL.U32 R9, R7, 0x100, RZ ;  /* 0x0000010007097824 */ /* 0x000fc800078e00ff */
        /* <DEDUP_REMOVED lines=10> */
.L_x_93:
[----:B------:R-:W-:Y:S05]  /*0af0*/  BSYNC.RECONVERGENT B0 ;  /* 0x0000000000007941 */ /* 0x000fea0003800200 */
.L_x_92:
[----:B------:R-:W-:Y:S01]  /*0b00*/  BAR.SYNC.DEFER_BLOCKING 0x0 ;  /* 0x0000000000007b1d */ /* 0x000fe20000010000 */
[----:B------:R-:W-:-:S05]  /*0b10*/  ISETP.NE.AND P6, PT, R3, RZ, PT ;  /* 0x000000ff0300720c */ /* 0x000fca0003fc5270 */
[----:B------:R-:W-:Y:S08]  /*0b20*/  BSSY.RECONVERGENT B0, `(.L_x_94) ;  /* 0x000001e000007945 */ /* 0x000ff00003800200 */
[----:B0-----:R-:W0:Y:S01]  /*0b30*/  @!P6 LDC.64 R10, c[0x0][0x390] ;  /* 0x0000e400ff0aeb82 */ /* 0x001e220000000a00 */
[----:B------:R-:W-:Y:S04]  /*0b40*/  @!P6 LDS R9, [UR4+0x838] ;  /* 0x00083804ff09e984 */ /* 0x000fe80008000800 */
[----:B------:R-:W1:Y:S04]  /*0b50*/  @!P6 LDS R14, [UR4+0x1078] ;  /* 0x00107804ff0ee984 */ /* 0x000e680008000800 */
[----:B------:R-:W-:Y:S01]  /*0b60*/  @!P6 STS [UR4+0x1078], RZ ;  /* 0x001078ffff00e988 */ /* 0x000fe20008000804 */
[----:B0-----:R-:W-:-:S04]  /*0b70*/  @!P6 IMAD.WIDE.U32 R10, R2, 0x4, R10 ;  /* 0x00000004020ae825 */ /* 0x001fc800078e000a */
[----:B-1----:R-:W-:-:S05]  /*0b80*/  @!P6 IMAD.IADD R9, R9, 0x1, R14 ;  /* 0x000000010909e824 */ /* 0x002fca00078e020e */
[----:B------:R-:W-:Y:S01]  /*0b90*/  @!P6 STG.E desc[UR6][R10.64], R9 ;  /* 0x000000090a00e986 */ /* 0x000fe2000c101906 */
[----:B------:R-:W-:Y:S08]  /*0ba0*/  BAR.SYNC.DEFER_BLOCKING 0x0 ;  /* 0x0000000000007b1d */ /* 0x000ff00000010000 */
[----:B------:R-:W-:Y:S06]  /*0bb0*/  BAR.SYNC.DEFER_BLOCKING 0x0 ;  /* 0x0000000000007b1d */ /* 0x000fec0000010000 */
[----:B------:R-:W-:Y:S04]  /*0bc0*/  @!P6 LDS R13, [UR4+0x838] ;  /* 0x00083804ff0de984 */ /* 0x000fe80008000800 */
[----:B------:R-:W0:Y:S02]  /*0bd0*/  @!P6 LDS R14, [UR4+0x1078] ;  /* 0x00107804ff0ee984 */ /* 0x000e240008000800 */
[----:B0-----:R-:W-:-:S02]  /*0be0*/  @!P6 IMAD.IADD R13, R13, 0x1, R14 ;  /* 0x000000010d0de824 */ /* 0x001fc400078e020e */
[----:B------:R0:W-:Y:S04]  /*0bf0*/  @!P6 STS [UR4+0x838], R14 ;  /* 0x0008380eff00e988 */ /* 0x0001e80008000804 */
[----:B------:R0:W-:Y:S01]  /*0c00*/  @!P6 STS [UR4+0x1078], R13 ;  /* 0x0010780dff00e988 */ /* 0x0001e20008000804 */
[----:B------:R-:W-:Y:S01]  /*0c10*/  BAR.SYNC.DEFER_BLOCKING 0x0 ;  /* 0x0000000000007b1d */ /* 0x000fe20000010000 */
[----:B------:R-:W-:-:S13]  /*0c20*/  ISETP.GT.U32.AND P6, PT, R3, 0x1, PT ;  /* 0x000000010300780c */ /* 0x000fda0003fc4070 */
[----:B0-----:R-:W-:Y:S05]  /*0c30*/  @P6 BRA `(.L_x_95) ;  /* 0x0000000000306947 */ /* 0x001fea0003800000 */
[----:B------:R-:W-:-:S04]  /*0c40*/  IMAD.SHL.U32 R9, R7, 0x100, RZ ;  /* 0x0000010007097824 */ /* 0x000fc800078e00ff */
[----:B------:R-:W-:Y:S01]  /*0c50*/  VIADD R10, R9, 0xffffffff ;  /* 0xffffffff090a7836 */ /* 0x000fe20000000000 */
[----:B------:R-:W-:-:S04]  /*0c60*/  SHF.R.U32.HI R11, RZ, 0x5, R9 ;  /* 0x00000005ff0b7819 */ /* 0x000fc80000011609 */
[----:B------:R-:W-:Y:S01]  /*0c70*/  LEA.HI R10, R10, R9, RZ, 0x1b ;  /* 0x000000090a0a7211 */ /* 0x000fe200078fd8ff */
[----:B------:R-:W-:-:S03]  /*0c80*/  IMAD R11, R8, 0x100, R11 ;  /* 0x00000100080b7824 */ /* 0x000fc600078e020b */
[----:B------:R-:W-:Y:S02]  /*0c90*/  LEA R13, R10, UR4, 0x2 ;  /* 0x000000040a0d7c11 */ /* 0x000fe4000f8e10ff */
[----:B------:R-:W-:-:S03]  /*0ca0*/  LEA R14, R11, UR4, 0x2 ;  /* 0x000000040b0e7c11 */ /* 0x000fc6000f8e10ff */
[----:B------:R-:W-:Y:S04]  /*0cb0*/  LDS R9, [R13+-0x4] ;  /* 0xfffffc000d097984 */ /* 0x000fe80000000800 */
[----:B------:R-:W0:Y:S02]  /*0cc0*/  LDS R10, [R14+0x18] ;  /* 0x000018000e0a7984 */ /* 0x000e240000000800 */
[----:B0-----:R-:W-:Y:S02]  /*0cd0*/  IMAD.IADD R9, R9, 0x1, R10 ;  /* 0x0000000109097824 */ /* 0x001fe400078e020a */
[----:B------:R0:W-:Y:S04]  /*0ce0*/  STS [R13+-0x4], R10 ;  /* 0xfffffc0a0d007388 */ /* 0x0001e80000000800 */
[----:B------:R0:W-:Y:S02]  /*0cf0*/  STS [R14+0x18], R9 ;  /* 0x000018090e007388 */ /* 0x0001e40000000800 */
.L_x_95:
[----:B------:R-:W-:Y:S05]  /*0d00*/  BSYNC.RECONVERGENT B0 ;  /* 0x0000000000007941 */ /* 0x000fea0003800200 */
.L_x_94:
[----:B------:R-:W-:Y:S06]  /*0d10*/  BAR.SYNC.DEFER_BLOCKING 0x0 ;  /* 0x0000000000007b1d */ /* 0x000fec0000010000 */
[----:B------:R-:W-:Y:S04]  /*0d20*/  BSSY.RECONVERGENT B0, `(.L_x_96) ;  /* 0x000000e000007945 */ /* 0x000fe80003800200 */
[----:B------:R-:W-:Y:S05]  /*0d30*/  @P5 BRA `(.L_x_97) ;  /* 0x0000000000305947 */ /* 0x000fea0003800000 */
[----:B0-----:R-:W-:-:S04]  /*0d40*/  IMAD.SHL.U32 R9, R7, 0x80, RZ ;  /* 0x0000008007097824 */ /* 0x001fc800078e00ff */
        /* <DEDUP_REMOVED lines=11> */
.L_x_97:
[----:B------:R-:W-:Y:S05]  /*0e00*/  BSYNC.RECONVERGENT B0 ;  /* 0x0000000000007941 */ /* 0x000fea0003800200 */
.L_x_96:
[----:B------:R-:W-:Y:S06]  /*0e10*/  BAR.SYNC.DEFER_BLOCKING 0x0 ;  /* 0x0000000000007b1d */ /* 0x000fec0000010000 */
[----:B------:R-:W-:Y:S04]  /*0e20*/  BSSY.RECONVERGENT B0, `(.L_x_98) ;  /* 0x000000e000007945 */ /* 0x000fe80003800200 */
[----:B------:R-:W-:Y:S05]  /*0e30*/  @P4 BRA `(.L_x_99) ;  /* 0x0000000000304947 */ /* 0x000fea0003800000 */
[----:B01----:R-:W-:-:S04]  /*0e40*/  IMAD.SHL.U32 R9, R7, 0x40, RZ ;  /* 0x0000004007097824 */ /* 0x003fc800078e00ff */
[----:B------:R-:W-:Y:S01]  /*0e50*/  VIADD R10, R9, 0xffffffff ;  /* 0xffffffff090a7836 */ /* 0x000fe20000000000 */
[----:B------:R-:W-:-:S04]  /*0e60*/  SHF.R.U32.HI R11, RZ, 0x5, R9 ;  /* 0x00000005ff0b7819 */ /* 0x000fc80000011609 */
[----:B------:R-:W-:Y:S01]  /*0e70*/  LEA.HI R10, R10, R9, RZ, 0x1b ;  /* 0x000000090a0a7211 */ /* 0x000fe200078fd8ff */
[----:B------:R-:W-:-:S03]  /*0e80*/  IMAD R11, R8, 0x40, R11 ;  /* 0x00000040080b7824 */ /* 0x000fc600078e020b */
[----:B------:R-:W-:Y:S02]  /*0e90*/  LEA R13, R10, UR4, 0x2 ;  /* 0x000000040a0d7c11 */ /* 0x000fe4000f8e10ff */
[----:B------:R-:W-:-:S03]  /*0ea0*/  LEA R14, R11, UR4, 0x2 ;  /* 0x000000040b0e7c11 */ /* 0x000fc6000f8e10ff */
[----:B------:R-:W-:Y:S04]  /*0eb0*/  LDS R9, [R13+-0x4] ;  /* 0xfffffc000d097984 */ /* 0x000fe80000000800 */
[----:B------:R-:W0:Y:S02]  /*0ec0*/  LDS R10, [R14] ;  /* 0x000000000e0a7984 */ /* 0x000e240000000800 */
[----:B0-----:R-:W-:Y:S02]  /*0ed0*/  IMAD.IADD R9, R9, 0x1, R10 ;  /* 0x0000000109097824 */ /* 0x001fe400078e020a */
[----:B------:R2:W-:Y:S04]  /*0ee0*/  STS [R13+-0x4], R10 ;  /* 0xfffffc0a0d007388 */ /* 0x0005e80000000800 */
[----:B------:R2:W-:Y:S02]  /*0ef0*/  STS [R14], R9 ;  /* 0x000000090e007388 */ /* 0x0005e40000000800 */
.L_x_99:
[----:B------:R-:W-:Y:S05]  /*0f00*/  BSYNC.RECONVERGENT B0 ;  /* 0x0000000000007941 */ /* 0x000fea0003800200 */
.L_x_98:
[----:B------:R-:W-:Y:S06]  /*0f10*/  BAR.SYNC.DEFER_BLOCKING 0x0 ;  /* 0x0000000000007b1d */ /* 0x000fec0000010000 */
[----:B------:R-:W-:Y:S04]  /*0f20*/  BSSY.RECONVERGENT B0, `(.L_x_100) ;  /* 0x000000d000007945 */ /* 0x000fe80003800200 */
[----:B------:R-:W-:Y:S05]  /*0f30*/  @P3 BRA `(.L_x_101) ;  /* 0x00000000002c3947 */ /* 0x000fea0003800000 */
[----:B012---:R-:W-:Y:S02]  /*0f40*/  IMAD.SHL.U32 R9, R7, 0x20, RZ ;  /* 0x0000002007097824 */ /* 0x007fe400078e00ff */
[----:B------:R-:W-:Y:S02]  /*0f50*/  IMAD R11, R8, 0x20, R7 ;  /* 0x00000020080b7824 */ /* 0x000fe400078e0207 */
[----:B------:R-:W-:-:S03]  /*0f60*/  VIADD R10, R9, 0xffffffff ;  /* 0xffffffff090a7836 */ /* 0x000fc60000000000 */
[----:B------:R-:W-:Y:S02]  /*0f70*/  LEA R14, R11, UR4, 0x2 ;  /* 0x000000040b0e7c11 */ /* 0x000fe4000f8e10ff */
[----:B------:R-:W-:-:S04]  /*0f80*/  LEA.HI R10, R10, R9, RZ, 0x1b ;  /* 0x000000090a0a7211 */ /* 0x000fc800078fd8ff */
[----:B------:R-:W-:Y:S02]  /*0f90*/  LEA R11, R10, UR4, 0x2 ;  /* 0x000000040a0b7c11 */ /* 0x000fe4000f8e10ff */
[----:B------:R-:W0:Y:S04]  /*0fa0*/  LDS R10, [R14+-0x4] ;  /* 0xfffffc000e0a7984 */ /* 0x000e280000000800 */
[----:B------:R-:W1:Y:S04]  /*0fb0*/  LDS R9, [R11+-0x4] ;  /* 0xfffffc000b097984 */ /* 0x000e680000000800 */
[----:B0-----:R3:W-:Y:S01]  /*0fc0*/  STS [R11+-0x4], R10 ;  /* 0xfffffc0a0b007388 */ /* 0x0017e20000000800 */
[----:B-1----:R-:W-:-:S05]  /*0fd0*/  IMAD.IADD R9, R9, 0x1, R10 ;  /* 0x0000000109097824 */ /* 0x002fca00078e020a */
[----:B------:R3:W-:Y:S02]  /*0fe0*/  STS [R14+-0x4], R9 ;  /* 0xfffffc090e007388 */ /* 0x0007e40000000800 */
.L_x_101:
[----:B------:R-:W-:Y:S05]  /*0ff0*/  BSYNC.RECONVERGENT B0 ;  /* 0x0000000000007941 */ /* 0x000fea0003800200 */
.L_x_100:
        /* <DEDUP_REMOVED lines=10> */
[----:B------:R-:W0:Y:S04]  /*10a0*/  LDS R10, [R14+-0x4] ;  /* 0xfffffc000e0a7984 */ /* 0x000e280000000800 */
[----:B------:R-:W1:Y:S04]  /*10b0*/  LDS R9, [R11+-0x4] ;  /* 0xfffffc000b097984 */ /* 0x000e680000000800 */
[----:B0-----:R4:W-:Y:S01]  /*10c0*/  STS [R11+-0x4], R10 ;  /* 0xfffffc0a0b007388 */ /* 0x0019e20000000800 */
[----:B-1----:R-:W-:-:S05]  /*10d0*/  IMAD.IADD R9, R9, 0x1, R10 ;  /* 0x0000000109097824 */ /* 0x002fca00078e020a */
[----:B------:R4:W-:Y:S02]  /*10e0*/  STS [R14+-0x4], R9 ;  /* 0xfffffc090e007388 */ /* 0x0009e40000000800 */
.L_x_103:
[----:B------:R-:W-:Y:S05]  /*10f0*/  BSYNC.RECONVERGENT B0 ;  /* 0x0000000000007941 */ /* 0x000fea0003800200 */
.L_x_102:
[----:B------:R-:W-:Y:S01]  /*1100*/  BAR.SYNC.DEFER_BLOCKING 0x0 ;  /* 0x0000000000007b1d */ /* 0x000fe20000010000 */
[----:B------:R-:W-:-:S05]  /*1110*/  ISETP.GT.U32.AND P2, PT, R3, 0x3f, PT ;  /* 0x0000003f0300780c */ /* 0x000fca0003f44070 */
[----:B------:R-:W-:Y:S08]  /*1120*/  BSSY.RECONVERGENT B0, `(.L_x_104) ;  /* 0x000000e000007945 */ /* 0x000ff00003800200 */
[----:B------:R-:W-:Y:S05]  /*1130*/  @P2 BRA `(.L_x_105) ;  /* 0x0000000000302947 */ /* 0x000fea0003800000 */
[----:B01234-:R-:W-:Y:S02]  /*1140*/  IMAD.SHL.U32 R9, R7, 0x8, RZ ;  /* 0x0000000807097824 */ /* 0x01ffe400078e00ff */
        /* <DEDUP_REMOVED lines=11> */
.L_x_105:
[----:B------:R-:W-:Y:S05]  /*1200*/  BSYNC.RECONVERGENT B0 ;  /* 0x0000000000007941 */ /* 0x000fea0003800200 */
.L_x_104:
[----:B------:R-:W-:Y:S01]  /*1210*/  BAR.SYNC.DEFER_BLOCKING 0x0 ;  /* 0x0000000000007b1d */ /* 0x000fe20000010000 */
[----:B------:R-:W-:-:S05]  /*1220*/  ISETP.GT.U32.AND P2, PT, R3, 0x7f, PT ;  /* 0x0000007f0300780c */ /* 0x000fca0003f44070 */
[----:B------:R-:W-:Y:S08]  /*1230*/  BSSY.RECONVERGENT B0, `(.L_x_106) ;  /* 0x000000e000007945 */ /* 0x000ff00003800200 */
[----:B------:R-:W-:Y:S05]  /*1240*/  @P2 BRA `(.L_x_107) ;  /* 0x0000000000302947 */ /* 0x000fea0003800000 */
[----:B------:R-:W-:Y:S02]  /*1250*/  IMAD.SHL.U32 R3, R7, 0x4, RZ ;  /* 0x0000000407037824 */ /* 0x000fe400078e00ff */
[----:B01234-:R-:W-:Y:S02]  /*1260*/  IMAD.SHL.U32 R14, R8, 0x4, RZ ;  /* 0x00000004080e7824 */ /* 0x01ffe400078e00ff */
        /* <DEDUP_REMOVED lines=10> */
.L_x_107:
[----:B------:R-:W-:Y:S05]  /*1310*/  BSYNC.RECONVERGENT B0 ;  /* 0x0000000000007941 */ /* 0x000fea0003800200 */
.L_x_106:
[----:B------:R-:W-:Y:S06]  /*1320*/  BAR.SYNC.DEFER_BLOCKING 0x0 ;  /* 0x0000000000007b1d */ /* 0x000fec0000010000 */
[----:B------:R-:W-:Y:S04]  /*1330*/  BSSY.RECONVERGENT B0, `(.L_x_108) ;  /* 0x000000e000007945 */ /* 0x000fe80003800200 */
        /* <DEDUP_REMOVED lines=13> */
.L_x_109:
[----:B------:R-:W-:Y:S05]  /*1410*/  BSYNC.RECONVERGENT B0 ;  /* 0x0000000000007941 */ /* 0x000fea0003800200 */
.L_x_108:
[----:B------:R-:W-:Y:S01]  /*1420*/  BAR.SYNC.DEFER_BLOCKING 0x0 ;  /* 0x0000000000007b1d */ /* 0x000fe20000010000 */
[----:B------:R-:W-:Y:S01]  /*1430*/  ISETP.GE.AND P1, PT, R0, UR8, PT ;  /* 0x0000000800007c0c */ /* 0x000fe2000bf26270 */
[----:B------:R-:W-:-:S04]  /*1440*/  IMAD R5, R2, 0x1000, R5 ;  /* 0x0000100002057824 */ /* 0x000fc800078e0205 */
[----:B0-----:R-:W-:Y:S04]  /*1450*/  @!P0 LDS R3, [R4] ;  /* 0x0000000004038984 */ /* 0x001fe80000000800 */
[----:B------:R-:W1:Y:S02]  /*1460*/  @!P0 LDS R7, [R6+0x4] ;  /* 0x0000040006078984 */ /* 0x000e640000000800 */
[----:B-1234-:R-:W-:Y:S02]  /*1470*/  @!P0 IMAD.IADD R9, R3, 0x1, R7 ;  /* 0x0000000103098824 */ /* 0x01efe400078e0207 */
[----:B------:R-:W-:Y:S01]  /*1480*/  @!P0 STS [R4], R7 ;  /* 0x0000000704008388 */ /* 0x000fe20000000800 */
[----:B------:R-:W0:Y:S03]  /*1490*/  LDC.64 R2, c[0x0][0x398] ;  /* 0x0000e600ff027b82 */ /* 0x000e260000000a00 */
[----:B------:R-:W-:Y:S05]  /*14a0*/  @!P0 STS [R6+0x4], R9 ;  /* 0x0000040906008388 */ /* 0x000fea0000000800 */
[----:B------:R-:W-:Y:S01]  /*14b0*/  BAR.SYNC.DEFER_BLOCKING 0x0 ;  /* 0x0000000000007b1d */ /* 0x000fe20000010000 */
[----:B------:R-:W-:Y:S01]  /*14c0*/  ISETP.GE.AND P0, PT, R12, UR8, PT ;  /* 0x000000080c007c0c */ /* 0x000fe2000bf06270 */
[----:B0-----:R-:W-:-:S04]  /*14d0*/  IMAD.WIDE R2, R0, 0x4, R2 ;  /* 0x0000000400027825 */ /* 0x001fc800078e0202 */
[----:B------:R-:W0:Y:S04]  /*14e0*/  @!P1 LDS R11, [R5] ;  /* 0x00000000050b9984 */ /* 0x000e280000000800 */
[----:B0-----:R0:W-:Y:S04]  /*14f0*/  @!P1 STG.E desc[UR6][R2.64], R11 ;  /* 0x0000000b02009986 */ /* 0x0011e8000c101906 */
[----:B------:R-:W-:Y:S05]  /*1500*/  @P0 EXIT ;  /* 0x000000000000094d */ /* 0x000fea0003800000 */
[----:B------:R-:W1:Y:S04]  /*1510*/  LDS R5, [R5+0x800] ;  /* 0x0008000005057984 */ /* 0x000e680000000800 */
[----:B-1----:R-:W-:Y:S01]  /*1520*/  STG.E desc[UR6][R2.64+0x800], R5 ;  /* 0x0008000502007986 */ /* 0x002fe2000c101906 */
[----:B------:R-:W-:Y:S05]  /*1530*/  EXIT ;  /* 0x000000000000794d */ /* 0x000fea0003800000 */
.L_x_110:
        /* <DEDUP_REMOVED lines=12> */
.L_x_130:


//--------------------- .text._Z17gpuReduceMinFloatPfiS_ --------------------------
	.section	.text._Z17gpuReduceMinFloatPfiS_,"ax",@progbits
	.align	128
        .global         _Z17gpuReduceMinFloatPfiS_
        .type           _Z17gpuReduceMinFloatPfiS_,@function
        .size           _Z17gpuReduceMinFloatPfiS_,(.L_x_131 - _Z17gpuReduceMinFloatPfiS_)
        .other          _Z17gpuReduceMinFloatPfiS_,@"STO_CUDA_ENTRY STV_DEFAULT"
_Z17gpuReduceMinFloatPfiS_:
.text._Z17gpuReduceMinFloatPfiS_:
[----:B------:R-:W-:Y:S01]  /*0000*/  LDC R1, c[0x0][0x37c] ;  /* 0x0000df00ff017b82 */ /* 0x000fe20000000800 */
[----:B------:R-:W0:Y:S01]  /*0010*/  S2R R0, SR_CTAID.X ;  /* 0x0000000000007919 */ /* 0x000e220000002500 */
[----:B------:R-:W1:Y:S01]  /*0020*/  LDCU UR4, c[0x0][0x360] ;  /* 0x00006c00ff0477ac */ /* 0x000e620008000800 */
[----:B------:R-:W-:Y:S01]  /*0030*/  BSSY.RECONVERGENT B0, `(.L_x_111) ;  /* 0x0000018000007945 */ /* 0x000fe20003800200 */
[----:B------:R-:W2:Y:S01]  /*0040*/  S2R R11, SR_TID.X ;  /* 0x00000000000b7919 */ /* 0x000ea20000002100 */
[----:B------:R-:W3:Y:S01]  /*0050*/  LDCU UR5, c[0x0][0x388] ;  /* 0x00007100ff0577ac */ /* 0x000ee20008000800 */
[----:B------:R-:W4:Y:S01]  /*0060*/  LDCU.64 UR6, c[0x0][0x358] ;  /* 0x00006b00ff0677ac */ /* 0x000f220008000a00 */
[----:B-1----:R-:W-:Y:S02]  /*0070*/  IMAD.U32 R6, RZ, RZ, UR4 ;  /* 0x00000004ff067e24 */ /* 0x002fe4000f8e00ff */
[----:B0-----:R-:W-:-:S04]  /*0080*/  IMAD R2, R0, UR4, RZ ;  /* 0x0000000400027c24 */ /* 0x001fc8000f8e02ff */
[----:B--2---:R-:W-:-:S04]  /*0090*/  IMAD R7, R2, 0x2, R11 ;  /* 0x0000000202077824 */ /* 0x004fc800078e020b */
[----:B------:R-:W-:-:S05]  /*00a0*/  VIADD R9, R7, UR4 ;  /* 0x0000000407097c36 */ /* 0x000fca0008000000 */
[----:B---3--:R-:W-:-:S13]  /*00b0*/  ISETP.GE.U32.AND P0, PT, R9, UR5, PT ;  /* 0x0000000509007c0c */ /* 0x008fda000bf06070 */
[----:B----4-:R-:W-:Y:S05]  /*00c0*/  @P0 BRA `(.L_x_112) ;  /* 0x0000000000200947 */ /* 0x010fea0003800000 */
[----:B------:R-:W0:Y:S02]  /*00d0*/  LDC.64 R4, c[0x0][0x380] ;  /* 0x0000e000ff047b82 */ /* 0x000e240000000a00 */
[----:B0-----:R-:W-:-:S04]  /*00e0*/  IMAD.WIDE R2, R7, 0x4, R4 ;  /* 0x0000000407027825 */ /* 0x001fc800078e0204 */
[----:B------:R-:W-:Y:S02]  /*00f0*/  IMAD.WIDE.U32 R4, R9, 0x4, R4 ;  /* 0x0000000409047825 */ /* 0x000fe400078e0004 */
[----:B------:R-:W2:Y:S04]  /*0100*/  LDG.E R2, desc[UR6][R2.64] ;  /* 0x0000000602027981 */ /* 0x000ea8000c1e1900 */
[----:B------:R-:W2:Y:S02]  /*0110*/  LDG.E R5, desc[UR6][R4.64] ;  /* 0x0000000604057981 */ /* 0x000ea4000c1e1900 */
[----:B--2---:R-:W-:-:S04]  /*0120*/  FSETP.GEU.AND P0, PT, R2, R5, PT ;  /* 0x000000050200720b */ /* 0x004fc80003f0e000 */
[----:B------:R-:W-:Y:S01]  /*0130*/  FSEL R7, R2, R5, !P0 ;  /* 0x0000000502077208 */ /* 0x000fe20004000000 */
[----:B------:R-:W-:Y:S08]  /*0140*/  BRA `(.L_x_113) ;  /* 0x0000000000187947 */ /* 0x000ff00003800000 */
.L_x_112:
[----:B------:R-:W-:-:S13]  /*0150*/  ISETP.GE.AND P0, PT, R7, UR5, PT ;  /* 0x0000000507007c0c */ /* 0x000fda000bf06270 */
[----:B------:R-:W0:Y:S02]  /*0160*/  @!P0 LDC.64 R2, c[0x0][0x380] ;  /* 0x0000e000ff028b82 */ /* 0x000e240000000a00 */
[----:B0-----:R-:W-:-:S05]  /*0170*/  @!P0 IMAD.WIDE R4, R7, 0x4, R2 ;  /* 0x0000000407048825 */ /* 0x001fca00078e0202 */
[----:B------:R0:W5:Y:S01]  /*0180*/  @!P0 LDG.E R7, desc[UR6][R4.64] ;  /* 0x0000000604078981 */ /* 0x000162000c1e1900 */
[----:B------:R-:W1:Y:S03]  /*0190*/  @P0 LDC.64 R2, c[0x0][0x380] ;  /* 0x0000e000ff020b82 */ /* 0x000e660000000a00 */
[----:B-1----:R0:W5:Y:S02]  /*01a0*/  @P0 LDG.E R7, desc[UR6][R2.64] ;  /* 0x0000000602070981 */ /* 0x002164000c1e1900 */
.L_x_113:
[----:B------:R-:W-:Y:S05]  /*01b0*/  BSYNC.RECONVERGENT B0 ;  /* 0x0000000000007941 */ /* 0x000fea0003800200 */
.L_x_111:
[----:B------:R-:W1:Y:S01]  /*01c0*/  S2UR UR5, SR_CgaCtaId ;  /* 0x00000000000579c3 */ /* 0x000e620000008800 */
[----:B------:R-:W-:Y:S01]  /*01d0*/  UMOV UR4, 0x400 ;  /* 0x0000040000047882 */ /* 0x000fe20000000000 */
[----:B------:R-:W-:Y:S02]  /*01e0*/  ISETP.GE.U32.AND P1, PT, R6, 0x2, PT ;  /* 0x000000020600780c */ /* 0x000fe40003f26070 */
[----:B------:R-:W-:Y:S01]  /*01f0*/  ISETP.NE.AND P0, PT, R11, RZ, PT ;  /* 0x000000ff0b00720c */ /* 0x000fe20003f05270 */
[----:B-1----:R-:W-:-:S06]  /*0200*/  ULEA UR4, UR5, UR4, 0x18 ;  /* 0x0000000405047291 */ /* 0x002fcc000f8ec0ff */
[----:B0-----:R-:W-:-:S05]  /*0210*/  LEA R2, R11, UR4, 0x2 ;  /* 0x000000040b027c11 */ /* 0x001fca000f8e10ff */
[----:B-----5:R0:W-:Y:S01]  /*0220*/  STS [R2], R7 ;  /* 0x0000000702007388 */ /* 0x0201e20000000800 */
[----:B------:R-:W-:Y:S06]  /*0230*/  BAR.SYNC.DEFER_BLOCKING 0x0 ;  /* 0x0000000000007b1d */ /* 0x000fec0000010000 */
[----:B------:R-:W-:Y:S05]  /*0240*/  @!P1 BRA `(.L_x_114) ;  /* 0x0000000000309947 */ /* 0x000fea0003800000 */
.L_x_115:
[----:B------:R-:W-:-:S04]  /*0250*/  SHF.R.U32.HI R5, RZ, 0x1, R6 ;  /* 0x00000001ff057819 */ /* 0x000fc80000011606 */
[----:B------:R-:W-:-:S13]  /*0260*/  ISETP.GE.U32.AND P1, PT, R11, R5, PT ;  /* 0x000000050b00720c */ /* 0x000fda0003f26070 */
[----:B------:R-:W-:Y:S01]  /*0270*/  @!P1 IMAD R4, R5, 0x4, R2 ;  /* 0x0000000405049824 */ /* 0x000fe200078e0202 */
[----:B------:R-:W-:Y:S05]  /*0280*/  @!P1 LDS R3, [R2] ;  /* 0x0000000002039984 */ /* 0x000fea0000000800 */
[----:B------:R-:W1:Y:S02]  /*0290*/  @!P1 LDS R4, [R4] ;  /* 0x0000000004049984 */ /* 0x000e640000000800 */
[----:B-1----:R-:W-:-:S04]  /*02a0*/  @!P1 FSETP.GEU.AND P2, PT, R3, R4, PT ;  /* 0x000000040300920b */ /* 0x002fc80003f4e000 */
[----:B------:R-:W-:-:S05]  /*02b0*/  @!P1 FSEL R3, R3, R4, !P2 ;  /* 0x0000000403039208 */ /* 0x000fca0005000000 */
[----:B------:R1:W-:Y:S01]  /*02c0*/  @!P1 STS [R2], R3 ;  /* 0x0000000302009388 */ /* 0x0003e20000000800 */
[----:B------:R-:W-:Y:S01]  /*02d0*/  BAR.SYNC.DEFER_BLOCKING 0x0 ;  /* 0x0000000000007b1d */ /* 0x000fe20000010000 */
[----:B------:R-:W-:Y:S01]  /*02e0*/  ISETP.GT.U32.AND P1, PT, R6, 0x3, PT ;  /* 0x000000030600780c */ /* 0x000fe20003f24070 */
[----:B------:R-:W-:-:S12]  /*02f0*/  IMAD.MOV.U32 R6, RZ, RZ, R5 ;  /* 0x000000ffff067224 */ /* 0x000fd800078e0005 */
[----:B-1----:R-:W-:Y:S05]  /*0300*/  @P1 BRA `(.L_x_115) ;  /* 0xfffffffc00d01947 */ /* 0x002fea000383ffff */
.L_x_114:
[----:B------:R-:W-:Y:S05]  /*0310*/  @P0 EXIT ;  /* 0x000000000000094d */ /* 0x000fea0003800000 */
[----:B------:R-:W1:Y:S01]  /*0320*/  S2UR UR5, SR_CgaCtaId ;  /* 0x00000000000579c3 */ /* 0x000e620000008800 */
[----:B------:R-:W-:-:S07]  /*0330*/  UMOV UR4, 0x400 ;  /* 0x0000040000047882 */ /* 0x000fce0000000000 */
[----:B0-----:R-:W0:Y:S01]  /*0340*/  LDC.64 R2, c[0x0][0x390] ;  /* 0x0000e400ff027b82 */ /* 0x001e220000000a00 */
[----:B-1----:R-:W-:Y:S01]  /*0350*/  ULEA UR4, UR5, UR4, 0x18 ;  /* 0x0000000405047291 */ /* 0x002fe2000f8ec0ff */
[----:B0-----:R-:W-:-:S08]  /*0360*/  IMAD.WIDE.U32 R2, R0, 0x4, R2 ;  /* 0x0000000400027825 */ /* 0x001fd000078e0002 */
[----:B------:R-:W0:Y:S04]  /*0370*/  LDS R5, [UR4] ;  /* 0x00000004ff057984 */ /* 0x000e280008000800 */
[----:B0-----:R-:W-:Y:S01]  /*0380*/  STG.E desc[UR6][R2.64], R5 ;  /* 0x0000000502007986 */ /* 0x001fe2000c101906 */
[----:B------:R-:W-:Y:S05]  /*0390*/  EXIT ;  /* 0x000000000000794d */ /* 0x000fea0003800000 */
.L_x_116:
        /* <DEDUP_REMOVED lines=14> */
.L_x_131:


//--------------------- .text._Z17gpuReduceMaxFloatPfiS_ --------------------------
	.section	.text._Z17gpuReduceMaxFloatPfiS_,"ax",@progbits
	.align	128
        .global         _Z17gpuReduceMaxFloatPfiS_
        .type           _Z17gpuReduceMaxFloatPfiS_,@function
        .size           _Z17gpuReduceMaxFloatPfiS_,(.L_x_132 - _Z17gpuReduceMaxFloatPfiS_)
        .other          _Z17gpuReduceMaxFloatPfiS_,@"STO_CUDA_ENTRY STV_DEFAULT"
_Z17gpuReduceMaxFloatPfiS_:
.text._Z17gpuReduceMaxFloatPfiS_:
        /* <DEDUP_REMOVED lines=18> */
[----:B--2---:R-:W-:-:S04]  /*0120*/  FSETP.GT.AND P0, PT, R2, R5, PT ;  /* 0x000000050200720b */ /* 0x004fc80003f04000 */
[----:B------:R-:W-:Y:S01]  /*0130*/  FSEL R7, R2, R5, P0 ;  /* 0x0000000502077208 */ /* 0x000fe20000000000 */
[----:B------:R-:W-:Y:S08]  /*0140*/  BRA `(.L_x_119) ;  /* 0x0000000000187947 */ /* 0x000ff00003800000 */
.L_x_118:
[----:B------:R-:W-:-:S13]  /*0150*/  ISETP.GE.AND P0, PT, R7, UR5, PT ;  /* 0x0000000507007c0c */ /* 0x000fda000bf06270 */
[----:B------:R-:W0:Y:S02]  /*0160*/  @!P0 LDC.64 R2, c[0x0][0x380] ;  /* 0x0000e000ff028b82 */ /* 0x000e240000000a00 */
[----:B0-----:R-:W-:-:S05]  /*0170*/  @!P0 IMAD.WIDE R4, R7, 0x4, R2 ;  /* 0x0000000407048825 */ /* 0x001fca00078e0202 */
[----:B------:R0:W5:Y:S01]  /*0180*/  @!P0 LDG.E R7, desc[UR6][R4.64] ;  /* 0x0000000604078981 */ /* 0x000162000c1e1900 */
[----:B------:R-:W1:Y:S03]  /*0190*/  @P0 LDC.64 R2, c[0x0][0x380] ;  /* 0x0000e000ff020b82 */ /* 0x000e660000000a00 */
[----:B-1----:R0:W5:Y:S02]  /*01a0*/  @P0 LDG.E R7, desc[UR6][R2.64] ;  /* 0x0000000602070981 */ /* 0x002164000c1e1900 */
.L_x_119:
[----:B------:R-:W-:Y:S05]  /*01b0*/  BSYNC.RECONVERGENT B0 ;  /* 0x0000000000007941 */ /* 0x000fea0003800200 */
.L_x_117:
        /* <DEDUP_REMOVED lines=9> */
.L_x_121:
[----:B------:R-:W-:-:S04]  /*0250*/  SHF.R.U32.HI R5, RZ, 0x1, R6 ;  /* 0x00000001ff057819 */ /* 0x000fc80000011606 */
[----:B------:R-:W-:-:S13]  /*0260*/  ISETP.GE.U32.AND P2, PT, R11, R5, PT ;  /* 0x000000050b00720c */ /* 0x000fda0003f46070 */
[----:B------:R-:W-:Y:S01]  /*0270*/  @!P2 IMAD R4, R5, 0x4, R2 ;  /* 0x000000040504a824 */ /* 0x000fe200078e0202 */
[----:B------:R-:W-:Y:S05]  /*0280*/  @!P2 LDS R3, [R2] ;  /* 0x000000000203a984 */ /* 0x000fea0000000800 */
[----:B------:R-:W1:Y:S02]  /*0290*/  @!P2 LDS R4, [R4] ;  /* 0x000000000404a984 */ /* 0x000e640000000800 */
[----:B-1----:R-:W-:-:S04]  /*02a0*/  @!P2 FSETP.GT.AND P1, PT, R3, R4, PT ;  /* 0x000000040300a20b */ /* 0x002fc80003f24000 */
[----:B------:R-:W-:Y:S02]  /*02b0*/  @!P2 FSEL R3, R3, R4, P1 ;  /* 0x000000040303a208 */ /* 0x000fe40000800000 */
[----:B------:R-:W-:Y:S01]  /*02c0*/  ISETP.GT.U32.AND P1, PT, R6, 0x3, PT ;  /* 0x000000030600780c */ /* 0x000fe20003f24070 */
[----:B------:R-:W-:Y:S02]  /*02d0*/  IMAD.MOV.U32 R6, RZ, RZ, R5 ;  /* 0x000000ffff067224 */ /* 0x000fe400078e0005 */
[----:B------:R1:W-:Y:S01]  /*02e0*/  @!P2 STS [R2], R3 ;  /* 0x000000030200a388 */ /* 0x0003e20000000800 */
[----:B------:R-:W-:Y:S09]  /*02f0*/  BAR.SYNC.DEFER_BLOCKING 0x0 ;  /* 0x0000000000007b1d */ /* 0x000ff20000010000 */
[----:B-1----:R-:W-:Y:S05]  /*0300*/  @P1 BRA `(.L_x_121) ;  /* 0xfffffffc00d01947 */ /* 0x002fea000383ffff */
.L_x_120:
        /* <DEDUP_REMOVED lines=9> */
.L_x_122:
        /* <DEDUP_REMOVED lines=14> */
.L_x_132:


//--------------------- .nv.shared._Z14gpuOddEvenSortPfiPiS0_ --------------------------
	.section	.nv.shared._Z14gpuOddEvenSortPfiPiS0_,"aw",@nobits
	.sectionflags	@""
	.align	4
.nv.shared._Z14gpuOddEvenSortPfiPiS0_:
	.zero		5120


//--------------------- .nv.shared.reserved.0     --------------------------
	.section	.nv.shared.reserved.0,"aw",@nobits
	.weak		__nv_reservedSMEM_offset_0_alias
	.size		__nv_reservedSMEM_offset_0_alias, 0, 64
	.other		__nv_reservedSMEM_offset_0_alias,@"STO_CUDA_RESERVED_SHARED STV_DEFAULT"
__nv_reservedSMEM_offset_0_alias:
	.zero		0
	.zero		64


//--------------------- .nv.shared._Z5scan3PiiS_S_ --------------------------
	.section	.nv.shared._Z5scan3PiiS_S_,"aw",@nobits
	.sectionflags	@""
	.align	4
.nv.shared._Z5scan3PiiS_S_:
	.zero		5248


//--------------------- .nv.shared._Z17gpuReduceMinFloatPfiS_ --------------------------
	.section	.nv.shared._Z17gpuReduceMinFloatPfiS_,"aw",@nobits
	.sectionflags	@""
	.align	4
.nv.shared._Z17gpuReduceMinFloatPfiS_:
	.zero		9216


//--------------------- .nv.shared._Z17gpuReduceMaxFloatPfiS_ --------------------------
	.section	.nv.shared._Z17gpuReduceMaxFloatPfiS_,"aw",@nobits
	.sectionflags	@""
	.align	4
.nv.shared._Z17gpuReduceMaxFloatPfiS_:
	.zero		9216


//--------------------- .nv.constant0._Z14gpuOddEvenSortPfiPiS0_ --------------------------
	.section	.nv.constant0._Z14gpuOddEvenSortPfiPiS0_,"a",@progbits
	.sectionflags	@""
	.align	4
.nv.constant0._Z14gpuOddEvenSortPfiPiS0_:
	.zero		928


//--------------------- .nv.constant0._Z11oddEvenSortPfiiPiS0_ --------------------------
	.section	.nv.constant0._Z11oddEvenSortPfiiPiS0_,"a",@progbits
	.sectionflags	@""
	.align	4
.nv.constant0._Z11oddEvenSortPfiiPiS0_:
	.zero		928


//--------------------- .nv.constant0._Z22gpuHistogramFillSplitsPfiS_PiPjffi --------------------------
	.section	.nv.constant0._Z22gpuHistogramFillSplitsPfiS_PiPjffi,"a",@progbits
	.sectionflags	@""
	.align	4
.nv.constant0._Z22gpuHistogramFillSplitsPfiS_PiPjffi:
	.zero		948


//--------------------- .nv.constant0._Z32gpuHistogramCalculateSplitsSizesPfiPiffi --------------------------
	.section	.nv.constant0._Z32gpuHistogramCalculateSplitsSizesPfiPiffi,"a",@progbits
	.sectionflags	@""
	.align	4
.nv.constant0._Z32gpuHistogramCalculateSplitsSizesPfiPiffi:
	.zero		932


//--------------------- .nv.constant0._Z14scanDistributePiiS_ --------------------------
	.section	.nv.constant0._Z14scanDistributePiiS_,"a",@progbits
	.sectionflags	@""
	.align	4
.nv.constant0._Z14scanDistributePiiS_:
	.zero		920


//--------------------- .nv.constant0._Z5scan3PiiS_S_ --------------------------
	.section	.nv.constant0._Z5scan3PiiS_S_,"a",@progbits
	.sectionflags	@""
	.align	4
.nv.constant0._Z5scan3PiiS_S_:
	.zero		928


//--------------------- .nv.constant0._Z17gpuReduceMinFloatPfiS_ --------------------------
	.section	.nv.constant0._Z17gpuReduceMinFloatPfiS_,"a",@progbits
	.sectionflags	@""
	.align	4
.nv.constant0._Z17gpuReduceMinFloatPfiS_:
	.zero		920


//--------------------- .nv.constant0._Z17gpuReduceMaxFloatPfiS_ --------------------------
	.section	.nv.constant0._Z17gpuReduceMaxFloatPfiS_,"a",@progbits
	.sectionflags	@""
	.align	4
.nv.constant0._Z17gpuReduceMaxFloatPfiS_:
	.zero		920


//--------------------- SYMBOLS --------------------------

	.type		.nv.reservedSmem.offset0,@object
	.size		.nv.reservedSmem.offset0,0x4
	.type		.nv.reservedSmem.cap,@object
	.size		.nv.reservedSmem.cap,0x4
